// auto-generated by cutlass_sweep.fmha — config: {"arch": "sm_90", "direction": "fwd", "dtype": "e4m3", "head_dim": 64, "mask": "none", "schedule": "cooperative", "tile_kv": 64, "tile_q": 128}
#include "cutlass/cutlass.h"
#include "cute/tensor.hpp"
#include "cutlass/device_kernel.h"
#include "cutlass/kernel_hardware_info.h"
#include "88_hopper_fmha/collective/fmha_fusion.hpp"
#include "88_hopper_fmha/kernel/fmha_kernel_builder.hpp"

using namespace cute;
using Element = cutlass::float_e4m3_t;
using TileShape = Shape<_128, _64, _64>;
using StrideQ = cute::tuple<int, _1, cute::tuple<int, int>>;
using StrideK = cute::tuple<int, _1, cute::tuple<int, int>>;
using StrideV = cute::tuple<cute::_1, int, cute::tuple<int, int>>;

using Kernel = typename cutlass::fmha::kernel::FmhaBuilder<
    Element, float, float,
    TileShape, StrideQ, StrideK, StrideV,
    cutlass::fmha::collective::DefaultFusion,
    cutlass::gemm::KernelTmaWarpSpecializedCooperative
  >::Kernel;

auto* _anchor = &cutlass::device_kernel<Kernel>;


// ===== COMPILED SASS (sm_90a) =====

	.target	sm_90a

	.elftype	@"ET_EXEC"


//--------------------- .note.nv.tkinfo           --------------------------
	.section	.note.nv.tkinfo,"",@"SHT_NOTE"
	.sectionflags	@"SHF_NOTE_NV_TKINFO"
	.tkinfo
        /*0018*/ 	.word	0x00000002
        /*0030*/ 	.string	""
        /*0030*/ 	.string	"ptxas"
        /*0030*/ 	.string	"Cuda compilation tools, release 13.0, V13.0.88"
        /*0030*/ 	.string	"Build cuda_13.0.r13.0/compiler.36424714_0"
        /*0030*/ 	.string	"-arch sm_90a -m 64 "



//--------------------- .note.nv.cuinfo           --------------------------
	.section	.note.nv.cuinfo,"",@"SHT_NOTE"
	.sectionflags	@"SHF_NOTE_NV_CUINFO"
        /*0018*/ 	.short	0x0002
        /*001a*/ 	.short	0x005a
        /*001c*/ 	.short	0x0082
	.zero		2


//--------------------- .nv.info                  --------------------------
	.section	.nv.info,"",@"SHT_CUDA_INFO"
	.align	4


	//----- nvinfo : EIATTR_REGCOUNT
	.align		4
        /*0000*/ 	.byte	0x04, 0x2f
        /*0002*/ 	.short	(.L_15 - .L_14)
	.align		4
.L_14:
        /*0004*/ 	.word	index@(_ZN7cutlass13device_kernelINS_4fmha6kernel28FmhaKernelTmaWarpSpecializedINS1_10collective30FmhaMainloopTmaWarpSpecializedINS_12float_e4m3_tEffN4cute5tupleIJNS7_1CILi128EEENS9_ILi64EEESB_EEENS8_IJiNS9_ILi1EEENS8_IJiiEEEEEESF_NS8_IJSD_iSE_EEENS4_13DefaultFusionEJEEENS4_15FmhaFwdEpilogueIS6_fNS8_IJSB_SB_SB_EEEEENS2_23IndividualTileSchedulerEJEEEEEvNT_6ParamsE)
        /*0008*/ 	.word	0x000000a8


	//----- nvinfo : EIATTR_FRAME_SIZE
	.align		4
.L_15:
        /*000c*/ 	.byte	0x04, 0x11
        /*000e*/ 	.short	(.L_17 - .L_16)
	.align		4
.L_16:
        /*0010*/ 	.word	index@($__internal_0_$__cuda_sm20_rcp_rn_f32_slowpath)
        /*0014*/ 	.word	0x00000000


	//----- nvinfo : EIATTR_FRAME_SIZE
	.align		4
.L_17:
        /*0018*/ 	.byte	0x04, 0x11
        /*001a*/ 	.short	(.L_19 - .L_18)
	.align		4
.L_18:
        /*001c*/ 	.word	index@(_ZN7cutlass13device_kernelINS_4fmha6kernel28FmhaKernelTmaWarpSpecializedINS1_10collective30FmhaMainloopTmaWarpSpecializedINS_12float_e4m3_tEffN4cute5tupleIJNS7_1CILi128EEENS9_ILi64EEESB_EEENS8_IJiNS9_ILi1EEENS8_IJiiEEEEEESF_NS8_IJSD_iSE_EEENS4_13DefaultFusionEJEEENS4_15FmhaFwdEpilogueIS6_fNS8_IJSB_SB_SB_EEEEENS2_23IndividualTileSchedulerEJEEEEEvNT_6ParamsE)
        /*0020*/ 	.word	0x00000000


	//----- nvinfo : EIATTR_MIN_STACK_SIZE
	.align		4
.L_19:
        /*0024*/ 	.byte	0x04, 0x12
        /*0026*/ 	.short	(.L_21 - .L_20)
	.align		4
.L_20:
        /*0028*/ 	.word	index@(_ZN7cutlass13device_kernelINS_4fmha6kernel28FmhaKernelTmaWarpSpecializedINS1_10collective30FmhaMainloopTmaWarpSpecializedINS_12float_e4m3_tEffN4cute5tupleIJNS7_1CILi128EEENS9_ILi64EEESB_EEENS8_IJiNS9_ILi1EEENS8_IJiiEEEEEESF_NS8_IJSD_iSE_EEENS4_13DefaultFusionEJEEENS4_15FmhaFwdEpilogueIS6_fNS8_IJSB_SB_SB_EEEEENS2_23IndividualTileSchedulerEJEEEEEvNT_6ParamsE)
        /*002c*/ 	.word	0x00000000
.L_21:


//--------------------- .nv.compat                --------------------------
	.section	.nv.compat,"",@"SHT_CUDA_COMPAT_INFO"
	.align	4
        /*0000*/ 	.byte	0x02, 0x09, 0x01, 0x00, 0x02, 0x02, 0x04, 0x00, 0x02, 0x05, 0x05, 0x00, 0x03, 0x07, 0x01, 0x01
        /*0010*/ 	.byte	0x02, 0x03, 0x01, 0x00, 0x02, 0x06, 0x01, 0x00, 0x04, 0x0b, 0x08, 0x00, 0x00, 0x00, 0x00, 0x00
        /*0020*/ 	.byte	0x00, 0x00, 0x00, 0x00


//--------------------- .nv.info._ZN7cutlass13device_kernelINS_4fmha6kernel28FmhaKernelTmaWarpSpecializedINS1_10collective30FmhaMainloopTmaWarpSpecializedINS_12float_e4m3_tEffN4cute5tupleIJNS7_1CILi128EEENS9_ILi64EEESB_EEENS8_IJiNS9_ILi1EEENS8_IJiiEEEEEESF_NS8_IJSD_iSE_EEENS4_13DefaultFusionEJEEENS4_15FmhaFwdEpilogueIS6_fNS8_IJSB_SB_SB_EEEEENS2_23IndividualTileSchedulerEJEEEEEvNT_6ParamsE --------------------------
	.section	.nv.info._ZN7cutlass13device_kernelINS_4fmha6kernel28FmhaKernelTmaWarpSpecializedINS1_10collective30FmhaMainloopTmaWarpSpecializedINS_12float_e4m3_tEffN4cute5tupleIJNS7_1CILi128EEENS9_ILi64EEESB_EEENS8_IJiNS9_ILi1EEENS8_IJiiEEEEEESF_NS8_IJSD_iSE_EEENS4_13DefaultFusionEJEEENS4_15FmhaFwdEpilogueIS6_fNS8_IJSB_SB_SB_EEEEENS2_23IndividualTileSchedulerEJEEEEEvNT_6ParamsE,"",@"SHT_CUDA_INFO"
	.sectionflags	@""
	.align	4


	//----- nvinfo : EIATTR_CUDA_API_VERSION
	.align		4
        /*0000*/ 	.byte	0x04, 0x37
        /*0002*/ 	.short	(.L_23 - .L_22)
.L_22:
        /*0004*/ 	.word	0x00000082


	//----- nvinfo : EIATTR_KPARAM_INFO
	.align		4
.L_23:
        /*0008*/ 	.byte	0x04, 0x17
        /*000a*/ 	.short	(.L_25 - .L_24)
.L_24:
        /*000c*/ 	.word	0x00000000
        /*0010*/ 	.short	0x0000
        /*0012*/ 	.short	0x0070
        /*0014*/ 	.byte	0x00, 0xf0, 0x01, 0x20


	//----- nvinfo : EIATTR_SPARSE_MMA_MASK
	.align		4
.L_25:
        /*0018*/ 	.byte	0x03, 0x50
        /*001a*/ 	.short	0x0000


	//----- nvinfo : EIATTR_MAXREG_COUNT
	.align		4
        /*001c*/ 	.byte	0x03, 0x1b
        /*001e*/ 	.short	0x00a8


	//----- nvinfo : EIATTR_NUM_BARRIERS
	.align		4
        /*0020*/ 	.byte	0x02, 0x4c
        /*0022*/ 	.byte	0x02
	.zero		1


	//----- nvinfo : EIATTR_EXTERNS
	.align		4
        /*0024*/ 	.byte	0x04, 0x0f
        /*0026*/ 	.short	(.L_27 - .L_26)


	//   ....[0]....
	.align		4
.L_26:
        /*0028*/ 	.word	index@(__assertfail)


	//----- nvinfo : EIATTR_MERCURY_ISA_VERSION
	.align		4
.L_27:
        /*002c*/ 	.byte	0x03, 0x5f
        /*002e*/ 	.short	0x0101


	//----- nvinfo : EIATTR_INT_WARP_WIDE_INSTR_OFFSETS
	.align		4
        /*0030*/ 	.byte	0x04, 0x31
        /*0032*/ 	.short	(.L_29 - .L_28)


	//   ....[0]....
.L_28:
        /*0034*/ 	.word	0x000006f0


	//   ....[1]....
        /*0038*/ 	.word	0x00000700


	//   ....[2]....
        /*003c*/ 	.word	0x00000710


	//   ....[3]....
        /*0040*/ 	.word	0x00000720


	//   ....[4]....
        /*0044*/ 	.word	0x00000790


	//----- nvinfo : EIATTR_COOP_GROUP_MASK_REGIDS
	.align		4
.L_29:
        /*0048*/ 	.byte	0x04, 0x29
        /*004a*/ 	.short	(.L_31 - .L_30)


	//   ....[0]....
.L_30:
        /*004c*/ 	.word	0xffffffff


	//   ....[1]....
        /*0050*/ 	.word	0xffffffff


	//   ....[2]....
        /*0054*/ 	.word	0xffffffff


	//   ....[3]....
        /*0058*/ 	.word	0xffffffff


	//   ....[4]....
        /*005c*/ 	.word	0xffffffff


	//   ....[5]....
        /*0060*/ 	.word	0xffffffff


	//   ....[6]....
        /*0064*/ 	.word	0xffffffff


	//   ....[7]....
        /*0068*/ 	.word	0xffffffff


	//   ....[8]....
        /*006c*/ 	.word	0xffffffff


	//   ....[9]....
        /*0070*/ 	.word	0xffffffff


	//   ....[10]....
        /*0074*/ 	.word	0xffffffff


	//   ....[11]....
        /*0078*/ 	.word	0xffffffff


	//   ....[12]....
        /*007c*/ 	.word	0xffffffff


	//   ....[13]....
        /*0080*/ 	.word	0xffffffff


	//   ....[14]....
        /*0084*/ 	.word	0xffffffff


	//   ....[15]....
        /*0088*/ 	.word	0xffffffff


	//   ....[16]....
        /*008c*/ 	.word	0xffffffff


	//   ....[17]....
        /*0090*/ 	.word	0xffffffff


	//   ....[18]....
        /*0094*/ 	.word	0xffffffff


	//   ....[19]....
        /*0098*/ 	.word	0xffffffff


	//   ....[20]....
        /*009c*/ 	.word	0xffffffff


	//   ....[21]....
        /*00a0*/ 	.word	0xffffffff


	//   ....[22]....
        /*00a4*/ 	.word	0xffffffff


	//   ....[23]....
        /*00a8*/ 	.word	0xffffffff


	//   ....[24]....
        /*00ac*/ 	.word	0xffffffff


	//   ....[25]....
        /*00b0*/ 	.word	0xffffffff


	//   ....[26]....
        /*00b4*/ 	.word	0xffffffff


	//   ....[27]....
        /*00b8*/ 	.word	0xffffffff


	//   ....[28]....
        /*00bc*/ 	.word	0xffffffff


	//   ....[29]....
        /*00c0*/ 	.word	0xffffffff


	//   ....[30]....
        /*00c4*/ 	.word	0xffffffff


	//   ....[31]....
        /*00c8*/ 	.word	0xffffffff


	//   ....[32]....
        /*00cc*/ 	.word	0xffffffff


	//   ....[33]....
        /*00d0*/ 	.word	0xffffffff


	//----- nvinfo : EIATTR_COOP_GROUP_INSTR_OFFSETS
	.align		4
.L_31:
        /*00d4*/ 	.byte	0x04, 0x28
        /*00d6*/ 	.short	(.L_33 - .L_32)


	//   ....[0]....
.L_32:
        /*00d8*/ 	.word	0x00000050


	//   ....[1]....
        /*00dc*/ 	.word	0x00000080


	//   ....[2]....
        /*00e0*/ 	.word	0x000001b0


	//   ....[3]....
        /*00e4*/ 	.word	0x00000370


	//   ....[4]....
        /*00e8*/ 	.word	0x00000530


	//   ....[5]....
        /*00ec*/ 	.word	0x00000690


	//   ....[6]....
        /*00f0*/ 	.word	0x00001060


	//   ....[7]....
        /*00f4*/ 	.word	0x00001090


	//   ....[8]....
        /*00f8*/ 	.word	0x000012e0


	//   ....[9]....
        /*00fc*/ 	.word	0x00001470


	//   ....[10]....
        /*0100*/ 	.word	0x00002570


	//   ....[11]....
        /*0104*/ 	.word	0x000025a0


	//   ....[12]....
        /*0108*/ 	.word	0x000025b0


	//   ....[13]....
        /*010c*/ 	.word	0x000025c0


	//   ....[14]....
        /*0110*/ 	.word	0x000025d0


	//   ....[15]....
        /*0114*/ 	.word	0x000025e0


	//   ....[16]....
        /*0118*/ 	.word	0x000025f0


	//   ....[17]....
        /*011c*/ 	.word	0x00002600


	//   ....[18]....
        /*0120*/ 	.word	0x00002bd0


	//   ....[19]....
        /*0124*/ 	.word	0x00002c00


	//   ....[20]....
        /*0128*/ 	.word	0x00002ea0


	//   ....[21]....
        /*012c*/ 	.word	0x00002f90


	//   ....[22]....
        /*0130*/ 	.word	0x000041d0


	//   ....[23]....
        /*0134*/ 	.word	0x00004210


	//   ....[24]....
        /*0138*/ 	.word	0x00004250


	//   ....[25]....
        /*013c*/ 	.word	0x00004290


	//   ....[26]....
        /*0140*/ 	.word	0x000042d0


	//   ....[27]....
        /*0144*/ 	.word	0x00004310


	//   ....[28]....
        /*0148*/ 	.word	0x00004350


	//   ....[29]....
        /*014c*/ 	.word	0x00004390


	//   ....[30]....
        /*0150*/ 	.word	0x00004740


	//   ....[31]....
        /*0154*/ 	.word	0x00004770


	//   ....[32]....
        /*0158*/ 	.word	0x000047c0


	//   ....[33]....
        /*015c*/ 	.word	0x000047d0


	//----- nvinfo : EIATTR_REG_RECONFIG
	.align		4
.L_33:
        /*0160*/ 	.byte	0x01, 0x54
	.zero		2


	//----- nvinfo : EIATTR_SYSCALL_OFFSETS
	.align		4
        /*0164*/ 	.byte	0x04, 0x46
        /*0166*/ 	.short	(.L_35 - .L_34)


	//   ....[0]....
.L_34:
        /*0168*/ 	.word	0x000051b0


	//   ....[1]....
        /*016c*/ 	.word	0x00005310


	//----- nvinfo : EIATTR_MBARRIER_INSTR_OFFSETS
	.align		4
.L_35:
        /*0170*/ 	.byte	0x04, 0x39
        /*0172*/ 	.short	(.L_37 - .L_36)


	//   ....[0]....
.L_36:
        /*0174*/ 	.word	0x00000320
        /*0178*/ 	.word	0x000000ff
        /*017c*/ 	.word	0x00007050
        /*0180*/ 	.short	0x0100
        /*0182*/ 	.byte	0x0b
	.zero		1


	//   ....[1]....
        /*0184*/ 	.word	0x00000330
        /*0188*/ 	.word	0x000000ff
        /*018c*/ 	.word	0x00007060
        /*0190*/ 	.short	0x0100
        /*0192*/ 	.byte	0x0b
	.zero		1


	//   ....[2]....
        /*0194*/ 	.word	0x00000340
        /*0198*/ 	.word	0x000000ff
        /*019c*/ 	.word	0x00007058
        /*01a0*/ 	.short	0x0100
        /*01a2*/ 	.byte	0x0b
	.zero		1


	//   ....[3]....
        /*01a4*/ 	.word	0x00000350
        /*01a8*/ 	.word	0x000000ff
        /*01ac*/ 	.word	0x00007068
        /*01b0*/ 	.short	0x0100
        /*01b2*/ 	.byte	0x0b
	.zero		1


	//   ....[4]....
        /*01b4*/ 	.word	0x00000480
        /*01b8*/ 	.word	0x000000ff
        /*01bc*/ 	.word	0x00007000
        /*01c0*/ 	.short	0x0100
        /*01c2*/ 	.byte	0x0b
	.zero		1


	//   ....[5]....
        /*01c4*/ 	.word	0x00000490
        /*01c8*/ 	.word	0x000000ff
        /*01cc*/ 	.word	0x00007028
        /*01d0*/ 	.short	0x0100
        /*01d2*/ 	.byte	0x0b
	.zero		1


	//   ....[6]....
        /*01d4*/ 	.word	0x000004a0
        /*01d8*/ 	.word	0x000000ff
        /*01dc*/ 	.word	0x00007008
        /*01e0*/ 	.short	0x0100
        /*01e2*/ 	.byte	0x0b
	.zero		1


	//   ....[7]....
        /*01e4*/ 	.word	0x000004b0
        /*01e8*/ 	.word	0x000000ff
        /*01ec*/ 	.word	0x00007030
        /*01f0*/ 	.short	0x0100
        /*01f2*/ 	.byte	0x0b
	.zero		1


	//   ....[8]....
        /*01f4*/ 	.word	0x000004c0
        /*01f8*/ 	.word	0x000000ff
        /*01fc*/ 	.word	0x00007010
        /*0200*/ 	.short	0x0100
        /*0202*/ 	.byte	0x0b
	.zero		1


	//   ....[9]....
        /*0204*/ 	.word	0x000004d0
        /*0208*/ 	.word	0x000000ff
        /*020c*/ 	.word	0x00007038
        /*0210*/ 	.short	0x0100
        /*0212*/ 	.byte	0x0b
	.zero		1


	//   ....[10]....
        /*0214*/ 	.word	0x000004e0
        /*0218*/ 	.word	0x000000ff
        /*021c*/ 	.word	0x00007018
        /*0220*/ 	.short	0x0100
        /*0222*/ 	.byte	0x0b
	.zero		1


	//   ....[11]....
        /*0224*/ 	.word	0x000004f0
        /*0228*/ 	.word	0x000000ff
        /*022c*/ 	.word	0x00007040
        /*0230*/ 	.short	0x0100
        /*0232*/ 	.byte	0x0b
	.zero		1


	//   ....[12]....
        /*0234*/ 	.word	0x00000500
        /*0238*/ 	.word	0x000000ff
        /*023c*/ 	.word	0x00007020
        /*0240*/ 	.short	0x0100
        /*0242*/ 	.byte	0x0b
	.zero		1


	//   ....[13]....
        /*0244*/ 	.word	0x00000510
        /*0248*/ 	.word	0x000000ff
        /*024c*/ 	.word	0x00007048
        /*0250*/ 	.short	0x0100
        /*0252*/ 	.byte	0x0b
	.zero		1


	//   ....[14]....
        /*0254*/ 	.word	0x00000640
        /*0258*/ 	.word	0x000000ff
        /*025c*/ 	.word	0x00007070
        /*0260*/ 	.short	0x0100
        /*0262*/ 	.byte	0x0b
	.zero		1


	//   ....[15]....
        /*0264*/ 	.word	0x00000650
        /*0268*/ 	.word	0x000000ff
        /*026c*/ 	.word	0x00007080
        /*0270*/ 	.short	0x0100
        /*0272*/ 	.byte	0x0b
	.zero		1


	//   ....[16]....
        /*0274*/ 	.word	0x00000660
        /*0278*/ 	.word	0x000000ff
        /*027c*/ 	.word	0x00007078
        /*0280*/ 	.short	0x0100
        /*0282*/ 	.byte	0x0b
	.zero		1


	//   ....[17]....
        /*0284*/ 	.word	0x00000670
        /*0288*/ 	.word	0x000000ff
        /*028c*/ 	.word	0x00007088
        /*0290*/ 	.short	0x0100
        /*0292*/ 	.byte	0x0b
	.zero		1


	//   ....[18]....
        /*0294*/ 	.word	0x000007b0
        /*0298*/ 	.word	0x000000ff
        /*029c*/ 	.word	0x00007090
        /*02a0*/ 	.short	0x0100
        /*02a2*/ 	.byte	0x08
	.zero		1


	//   ....[19]....
        /*02a4*/ 	.word	0x000007c0
        /*02a8*/ 	.word	0x000000ff
        /*02ac*/ 	.word	0x00007098
        /*02b0*/ 	.short	0x0100
        /*02b2*/ 	.byte	0x08
	.zero		1


	//   ....[20]....
        /*02b4*/ 	.word	0x000007d0
        /*02b8*/ 	.word	0x000000ff
        /*02bc*/ 	.word	0x000070a0
        /*02c0*/ 	.short	0x0100
        /*02c2*/ 	.byte	0x08
	.zero		1


	//   ....[21]....
        /*02c4*/ 	.word	0x000007e0
        /*02c8*/ 	.word	0x000000ff
        /*02cc*/ 	.word	0x000070a8
        /*02d0*/ 	.short	0x0100
        /*02d2*/ 	.byte	0x08
	.zero		1


	//   ....[22]....
        /*02d4*/ 	.word	0x000008e0
        /*02d8*/ 	.word	0x000000ff
        /*02dc*/ 	.word	0x000070c0
        /*02e0*/ 	.short	0x0100
        /*02e2*/ 	.byte	0x0b
	.zero		1


	//   ....[23]....
        /*02e4*/ 	.word	0x000008f0
        /*02e8*/ 	.word	0x000000ff
        /*02ec*/ 	.word	0x000070c8
        /*02f0*/ 	.short	0x0100
        /*02f2*/ 	.byte	0x0b
	.zero		1


	//   ....[24]....
        /*02f4*/ 	.word	0x00000cf0
        /*02f8*/ 	.word	0x000000ff
        /*02fc*/ 	.word	0x00007050
        /*0300*/ 	.short	0x010a
        /*0302*/ 	.byte	0x06
	.zero		1


	//   ....[25]....
        /*0304*/ 	.word	0x00000d60
        /*0308*/ 	.word	0x000000ff
        /*030c*/ 	.word	0x00007000
        /*0310*/ 	.short	0x010a
        /*0312*/ 	.byte	0x25
	.zero		1


	//   ....[26]....
        /*0314*/ 	.word	0x00000dd0
        /*0318*/ 	.word	0x000000ff
        /*031c*/ 	.word	0x00000000
        /*0320*/ 	.short	0x010a
        /*0322*/ 	.byte	0x0a
	.zero		1


	//   ....[27]....
        /*0324*/ 	.word	0x00001920
        /*0328*/ 	.word	0x00000009
        /*032c*/ 	.word	0x00000000
        /*0330*/ 	.short	0x0101
        /*0332*/ 	.byte	0x0e
	.zero		1


	//   ....[28]....
        /*0334*/ 	.word	0x000026d0
        /*0338*/ 	.word	0x000000ff
        /*033c*/ 	.word	0x00007008
        /*0340*/ 	.short	0x010a
        /*0342*/ 	.byte	0x25
	.zero		1


	//   ....[29]....
        /*0344*/ 	.word	0x00002810
        /*0348*/ 	.word	0x000000ff
        /*034c*/ 	.word	0x00000000
        /*0350*/ 	.short	0x0101
        /*0352*/ 	.byte	0x06
	.zero		1


	//   ....[30]....
        /*0354*/ 	.word	0x00002970
        /*0358*/ 	.word	0x000000ff
        /*035c*/ 	.word	0x00007000
        /*0360*/ 	.short	0x010a
        /*0362*/ 	.byte	0x06
	.zero		1


	//   ....[31]....
        /*0364*/ 	.word	0x000042c0
        /*0368*/ 	.word	0x000000ff
        /*036c*/ 	.word	0x00007000
        /*0370*/ 	.short	0x010a
        /*0372*/ 	.byte	0x06
	.zero		1


	//   ....[32]....
        /*0374*/ 	.word	0x00004480
        /*0378*/ 	.word	0x000000ff
        /*037c*/ 	.word	0x00007000
        /*0380*/ 	.short	0x010a
        /*0382*/ 	.byte	0x06
	.zero		1


	//   ....[33]....
        /*0384*/ 	.word	0x00004590
        /*0388*/ 	.word	0x000000ff
        /*038c*/ 	.word	0x00000000
        /*0390*/ 	.short	0x0101
        /*0392*/ 	.byte	0x06
	.zero		1


	//   ....[34]....
        /*0394*/ 	.word	0x00004640
        /*0398*/ 	.word	0x000000ff
        /*039c*/ 	.word	0x00000000
        /*03a0*/ 	.short	0x0101
        /*03a2*/ 	.byte	0x06
	.zero		1


	//   ....[35]....
        /*03a4*/ 	.word	0x00004ce0
        /*03a8*/ 	.word	0x000000ff
        /*03ac*/ 	.word	0x00007098
        /*03b0*/ 	.short	0x010a
        /*03b2*/ 	.byte	0x04
	.zero		1


	//   ....[36]....
        /*03b4*/ 	.word	0x00005a90
        /*03b8*/ 	.word	0x00000000
        /*03bc*/ 	.word	0x00007090
        /*03c0*/ 	.short	0x0101
        /*03c2*/ 	.byte	0x25
	.zero		1


	//   ....[37]....
        /*03c4*/ 	.word	0x00005be0
        /*03c8*/ 	.word	0x00000004
        /*03cc*/ 	.word	0x00007060
        /*03d0*/ 	.short	0x010a
        /*03d2*/ 	.byte	0x3f
	.zero		1


	//   ....[38]....
        /*03d4*/ 	.word	0x00005e40
        /*03d8*/ 	.word	0x00000002
        /*03dc*/ 	.word	0x00007028
        /*03e0*/ 	.short	0x010a
        /*03e2*/ 	.byte	0x3f
	.zero		1


	//   ....[39]....
        /*03e4*/ 	.word	0x00006080
        /*03e8*/ 	.word	0x00000005
        /*03ec*/ 	.word	0x00007060
        /*03f0*/ 	.short	0x010a
        /*03f2*/ 	.byte	0x3f
	.zero		1


	//   ....[40]....
        /*03f4*/ 	.word	0x000062f0
        /*03f8*/ 	.word	0x00000004
        /*03fc*/ 	.word	0x00007028
        /*0400*/ 	.short	0x010a
        /*0402*/ 	.byte	0x3f
	.zero		1


	//   ....[41]....
        /*0404*/ 	.word	0x00006620
        /*0408*/ 	.word	0x00000006
        /*040c*/ 	.word	0x00007028
        /*0410*/ 	.short	0x010a
        /*0412*/ 	.byte	0x3f
	.zero		1


	//   ....[42]....
        /*0414*/ 	.word	0x00006890
        /*0418*/ 	.word	0x00000006
        /*041c*/ 	.word	0x00007028
        /*0420*/ 	.short	0x010a
        /*0422*/ 	.byte	0x3f
	.zero		1


	//   ....[43]....
        /*0424*/ 	.word	0x00006af0
        /*0428*/ 	.word	0x00000003
        /*042c*/ 	.word	0x00007050
        /*0430*/ 	.short	0x010a
        /*0432*/ 	.byte	0x3f
	.zero		1


	//   ....[44]....
        /*0434*/ 	.word	0x00006b50
        /*0438*/ 	.word	0x00000003
        /*043c*/ 	.word	0x00007000
        /*0440*/ 	.short	0x010a
        /*0442*/ 	.byte	0x3f
	.zero		1


	//   ....[45]....
        /*0444*/ 	.word	0x00006bb0
        /*0448*/ 	.word	0x00000004
        /*044c*/ 	.word	0x00000000
        /*0450*/ 	.short	0x010a
        /*0452*/ 	.byte	0x3f
	.zero		1


	//   ....[46]....
        /*0454*/ 	.word	0x00006c10
        /*0458*/ 	.word	0x00000009
        /*045c*/ 	.word	0x00007008
        /*0460*/ 	.short	0x010a
        /*0462*/ 	.byte	0x3f
	.zero		1


	//   ....[47]....
        /*0464*/ 	.word	0x00006c70
        /*0468*/ 	.word	0x00000004
        /*046c*/ 	.word	0x00007000
        /*0470*/ 	.short	0x010a
        /*0472*/ 	.byte	0x3f
	.zero		1


	//   ....[48]....
        /*0474*/ 	.word	0x00006cd0
        /*0478*/ 	.word	0x0000000a
        /*047c*/ 	.word	0x00007000
        /*0480*/ 	.short	0x010a
        /*0482*/ 	.byte	0x3f
	.zero		1


	//   ....[49]....
        /*0484*/ 	.word	0x00006d30
        /*0488*/ 	.word	0x00000003
        /*048c*/ 	.word	0x00007098
        /*0490*/ 	.short	0x010a
        /*0492*/ 	.byte	0x3f
	.zero		1


	//   ....[50]....
        /*0494*/ 	.word	0x00006d80
        /*0498*/ 	.word	0x00000004
        /*049c*/ 	.word	0x00007060
        /*04a0*/ 	.short	0x010a
        /*04a2*/ 	.byte	0x3f
	.zero		1


	//   ....[51]....
        /*04a4*/ 	.word	0x00006dd0
        /*04a8*/ 	.word	0x00000002
        /*04ac*/ 	.word	0x00007028
        /*04b0*/ 	.short	0x010a
        /*04b2*/ 	.byte	0x3f
	.zero		1


	//   ....[52]....
        /*04b4*/ 	.word	0x00006e20
        /*04b8*/ 	.word	0x00000005
        /*04bc*/ 	.word	0x00007060
        /*04c0*/ 	.short	0x010a
        /*04c2*/ 	.byte	0x3f
	.zero		1


	//   ....[53]....
        /*04c4*/ 	.word	0x00006e70
        /*04c8*/ 	.word	0x00000004
        /*04cc*/ 	.word	0x00007028
        /*04d0*/ 	.short	0x010a
        /*04d2*/ 	.byte	0x3f
	.zero		1


	//   ....[54]....
        /*04d4*/ 	.word	0x00006ec0
        /*04d8*/ 	.word	0x00000006
        /*04dc*/ 	.word	0x00007028
        /*04e0*/ 	.short	0x010a
        /*04e2*/ 	.byte	0x3f
	.zero		1


	//   ....[55]....
        /*04e4*/ 	.word	0x00006f10
        /*04e8*/ 	.word	0x00000006
        /*04ec*/ 	.word	0x00007028
        /*04f0*/ 	.short	0x010a
        /*04f2*/ 	.byte	0x3f
	.zero		1


	//----- nvinfo : EIATTR_NUM_MBARRIERS
	.align		4
.L_37:
        /*04f4*/ 	.byte	0x03, 0x38
        /*04f6*/ 	.short	0x0018


	//----- nvinfo : EIATTR_EXIT_INSTR_OFFSETS
	.align		4
        /*04f8*/ 	.byte	0x04, 0x1c
        /*04fa*/ 	.short	(.L_39 - .L_38)


	//   ....[0]....
.L_38:
        /*04fc*/ 	.word	0x00000990


	//   ....[1]....
        /*0500*/ 	.word	0x00005aa0


	//   ....[2]....
        /*0504*/ 	.word	0x00005ae0


	//   ....[3]....
        /*0508*/ 	.word	0x000064f0


	//   ....[4]....
        /*050c*/ 	.word	0x00006ad0


	//----- nvinfo : EIATTR_MAX_THREADS
	.align		4
.L_39:
        /*0510*/ 	.byte	0x04, 0x05
        /*0512*/ 	.short	(.L_41 - .L_40)
.L_40:
        /*0514*/ 	.word	0x00000180
        /*0518*/ 	.word	0x00000001
        /*051c*/ 	.word	0x00000001


	//----- nvinfo : EIATTR_CRS_STACK_SIZE
	.align		4
.L_41:
        /*0520*/ 	.byte	0x04, 0x1e
        /*0522*/ 	.short	(.L_43 - .L_42)
.L_42:
        /*0524*/ 	.word	0x00000000


	//----- nvinfo : EIATTR_CBANK_PARAM_SIZE
	.align		4
.L_43:
        /*0528*/ 	.byte	0x03, 0x19
        /*052a*/ 	.short	0x0870


	//----- nvinfo : EIATTR_PARAM_CBANK
	.align		4
        /*052c*/ 	.byte	0x04, 0x0a
        /*052e*/ 	.short	(.L_45 - .L_44)
	.align		4
.L_44:
        /*0530*/ 	.word	index@(.nv.constant0._ZN7cutlass13device_kernelINS_4fmha6kernel28FmhaKernelTmaWarpSpecializedINS1_10collective30FmhaMainloopTmaWarpSpecializedINS_12float_e4m3_tEffN4cute5tupleIJNS7_1CILi128EEENS9_ILi64EEESB_EEENS8_IJiNS9_ILi1EEENS8_IJiiEEEEEESF_NS8_IJSD_iSE_EEENS4_13DefaultFusionEJEEENS4_15FmhaFwdEpilogueIS6_fNS8_IJSB_SB_SB_EEEEENS2_23IndividualTileSchedulerEJEEEEEvNT_6ParamsE)
        /*0534*/ 	.short	0x0210
        /*0536*/ 	.short	0x0870


	//----- nvinfo : EIATTR_SW_WAR
	.align		4
.L_45:
        /*0538*/ 	.byte	0x04, 0x36
        /*053a*/ 	.short	(.L_47 - .L_46)
.L_46:
        /*053c*/ 	.word	0x00000008
.L_47:


//--------------------- .nv.callgraph             --------------------------
	.section	.nv.callgraph,"",@"SHT_CUDA_CALLGRAPH"
	.align	4
	.sectionentsize	8
	.align		4
        /*0000*/ 	.word	0x00000000
	.align		4
        /*0004*/ 	.word	0xffffffff
	.align		4
        /*0008*/ 	.word	index@(_ZN7cutlass13device_kernelINS_4fmha6kernel28FmhaKernelTmaWarpSpecializedINS1_10collective30FmhaMainloopTmaWarpSpecializedINS_12float_e4m3_tEffN4cute5tupleIJNS7_1CILi128EEENS9_ILi64EEESB_EEENS8_IJiNS9_ILi1EEENS8_IJiiEEEEEESF_NS8_IJSD_iSE_EEENS4_13DefaultFusionEJEEENS4_15FmhaFwdEpilogueIS6_fNS8_IJSB_SB_SB_EEEEENS2_23IndividualTileSchedulerEJEEEEEvNT_6ParamsE)
	.align		4
        /*000c*/ 	.word	index@(__assertfail)
	.align		4
        /*0010*/ 	.word	0x00000000
	.align		4
        /*0014*/ 	.word	0xfffffffe
	.align		4
        /*0018*/ 	.word	0x00000000
	.align		4
        /*001c*/ 	.word	0xfffffffd
	.align		4
        /*0020*/ 	.word	0x00000000
	.align		4
        /*0024*/ 	.word	0xfffffffc


//--------------------- .nv.constant4             --------------------------
	.section	.nv.constant4,"a",@progbits
	.align	8
	.align		8
.nv.constant4:
        /*0000*/ 	.dword	__assertfail
	.align		8
        /*0008*/ 	.dword	__unnamed_1
	.align		8
        /*0010*/ 	.dword	_ZN39_INTERNAL_55c33e15_4_k_cu_c5e29412_27644cuda3std3__45__cpo5beginE
	.align		8
        /*0018*/ 	.dword	_ZN39_INTERNAL_55c33e15_4_k_cu_c5e29412_27644cuda3std3__45__cpo3endE
	.align		8
        /*0020*/ 	.dword	_ZN39_INTERNAL_55c33e15_4_k_cu_c5e29412_27644cuda3std3__45__cpo6cbeginE
	.align		8
        /*0028*/ 	.dword	_ZN39_INTERNAL_55c33e15_4_k_cu_c5e29412_27644cuda3std3__45__cpo4cendE
	.align		8
        /*0030*/ 	.dword	_ZN39_INTERNAL_55c33e15_4_k_cu_c5e29412_27644cuda3std3__441_GLOBAL__N__55c33e15_4_k_cu_c5e29412_27646ignoreE
	.align		8
        /*0038*/ 	.dword	_ZN39_INTERNAL_55c33e15_4_k_cu_c5e29412_27644cuda3std3__419piecewise_constructE
	.align		8
        /*0040*/ 	.dword	_ZN39_INTERNAL_55c33e15_4_k_cu_c5e29412_27644cuda3std3__48in_placeE
	.align		8
        /*0048*/ 	.dword	_ZN39_INTERNAL_55c33e15_4_k_cu_c5e29412_27644cuda3std6ranges3__45__cpo4swapE
	.align		8
        /*0050*/ 	.dword	_ZN39_INTERNAL_55c33e15_4_k_cu_c5e29412_27644cuda3std6ranges3__45__cpo9iter_moveE
	.align		8
        /*0058*/ 	.dword	_ZN39_INTERNAL_55c33e15_4_k_cu_c5e29412_27644cute7productE
	.align		8
        /*0060*/ 	.dword	_ZN39_INTERNAL_55c33e15_4_k_cu_c5e29412_27644cute1_E
	.align		8
        /*0068*/ 	.dword	$str$24
	.align		8
        /*0070*/ 	.dword	$str$25


//--------------------- .text._ZN7cutlass13device_kernelINS_4fmha6kernel28FmhaKernelTmaWarpSpecializedINS1_10collective30FmhaMainloopTmaWarpSpecializedINS_12float_e4m3_tEffN4cute5tupleIJNS7_1CILi128EEENS9_ILi64EEESB_EEENS8_IJiNS9_ILi1EEENS8_IJiiEEEEEESF_NS8_IJSD_iSE_EEENS4_13DefaultFusionEJEEENS4_15FmhaFwdEpilogueIS6_fNS8_IJSB_SB_SB_EEEEENS2_23IndividualTileSchedulerEJEEEEEvNT_6ParamsE --------------------------
	.section	.text._ZN7cutlass13device_kernelINS_4fmha6kernel28FmhaKernelTmaWarpSpecializedINS1_10collective30FmhaMainloopTmaWarpSpecializedINS_12float_e4m3_tEffN4cute5tupleIJNS7_1CILi128EEENS9_ILi64EEESB_EEENS8_IJiNS9_ILi1EEENS8_IJiiEEEEEESF_NS8_IJSD_iSE_EEENS4_13DefaultFusionEJEEENS4_15FmhaFwdEpilogueIS6_fNS8_IJSB_SB_SB_EEEEENS2_23IndividualTileSchedulerEJEEEEEvNT_6ParamsE,"ax",@progbits
	.align	128
.text._ZN7cutlass13device_kernelINS_4fmha6kernel28FmhaKernelTmaWarpSpecializedINS1_10collective30FmhaMainloopTmaWarpSpecializedINS_12float_e4m3_tEffN4cute5tupleIJNS7_1CILi128EEENS9_ILi64EEESB_EEENS8_IJiNS9_ILi1EEENS8_IJiiEEEEEESF_NS8_IJSD_iSE_EEENS4_13DefaultFusionEJEEENS4_15FmhaFwdEpilogueIS6_fNS8_IJSB_SB_SB_EEEEENS2_23IndividualTileSchedulerEJEEEEEvNT_6ParamsE:
        .type           _ZN7cutlass13device_kernelINS_4fmha6kernel28FmhaKernelTmaWarpSpecializedINS1_10collective30FmhaMainloopTmaWarpSpecializedINS_12float_e4m3_tEffN4cute5tupleIJNS7_1CILi128EEENS9_ILi64EEESB_EEENS8_IJiNS9_ILi1EEENS8_IJiiEEEEEESF_NS8_IJSD_iSE_EEENS4_13DefaultFusionEJEEENS4_15FmhaFwdEpilogueIS6_fNS8_IJSB_SB_SB_EEEEENS2_23IndividualTileSchedulerEJEEEEEvNT_6ParamsE,@function
        .size           _ZN7cutlass13device_kernelINS_4fmha6kernel28FmhaKernelTmaWarpSpecializedINS1_10collective30FmhaMainloopTmaWarpSpecializedINS_12float_e4m3_tEffN4cute5tupleIJNS7_1CILi128EEENS9_ILi64EEESB_EEENS8_IJiNS9_ILi1EEENS8_IJiiEEEEEESF_NS8_IJSD_iSE_EEENS4_13DefaultFusionEJEEENS4_15FmhaFwdEpilogueIS6_fNS8_IJSB_SB_SB_EEEEENS2_23IndividualTileSchedulerEJEEEEEvNT_6ParamsE,(.L_x_105 - _ZN7cutlass13device_kernelINS_4fmha6kernel28FmhaKernelTmaWarpSpecializedINS1_10collective30FmhaMainloopTmaWarpSpecializedINS_12float_e4m3_tEffN4cute5tupleIJNS7_1CILi128EEENS9_ILi64EEESB_EEENS8_IJiNS9_ILi1EEENS8_IJiiEEEEEESF_NS8_IJSD_iSE_EEENS4_13DefaultFusionEJEEENS4_15FmhaFwdEpilogueIS6_fNS8_IJSB_SB_SB_EEEEENS2_23IndividualTileSchedulerEJEEEEEvNT_6ParamsE)
        .other          _ZN7cutlass13device_kernelINS_4fmha6kernel28FmhaKernelTmaWarpSpecializedINS1_10collective30FmhaMainloopTmaWarpSpecializedINS_12float_e4m3_tEffN4cute5tupleIJNS7_1CILi128EEENS9_ILi64EEESB_EEENS8_IJiNS9_ILi1EEENS8_IJiiEEEEEESF_NS8_IJSD_iSE_EEENS4_13DefaultFusionEJEEENS4_15FmhaFwdEpilogueIS6_fNS8_IJSB_SB_SB_EEEEENS2_23IndividualTileSchedulerEJEEEEEvNT_6ParamsE,@"STO_CUDA_ENTRY STV_DEFAULT"
_ZN7cutlass13device_kernelINS_4fmha6kernel28FmhaKernelTmaWarpSpecializedINS1_10collective30FmhaMainloopTmaWarpSpecializedINS_12float_e4m3_tEffN4cute5tupleIJNS7_1CILi128EEENS9_ILi64EEESB_EEENS8_IJiNS9_ILi1EEENS8_IJiiEEEEEESF_NS8_IJSD_iSE_EEENS4_13DefaultFusionEJEEENS4_15FmhaFwdEpilogueIS6_fNS8_IJSB_SB_SB_EEEEENS2_23IndividualTileSchedulerEJEEEEEvNT_6ParamsE:
[----:B------:R-:W1:Y:S01]  /*0000*/  LDC R1, c[0x0][0x28] ;  /* 0x00000a00ff017b82 */ /* 0x000e620000000800 */
[----:B------:R-:W2:Y:S01]  /*0010*/  S2R R0, SR_TID.X ;  /* 0x0000000000007919 */ /* 0x000ea20000002100 */
[----:B------:R-:W-:Y:S01]  /*0020*/  ELECT P1, URZ, PT ;  /* 0x00000000003f782f */ /* 0x000fe20003820000 */
[----:B------:R-:W-:Y:S01]  /*0030*/  BSSY B0, `(.L_x_0) ;  /* 0x0000017000007945 */ /* 0x000fe20003800000 */
[----:B--2---:R-:W-:-:S05]  /*0040*/  SHF.R.U32.HI R2, RZ, 0x5, R0 ;  /* 0x00000005ff027819 */ /* 0x004fca0000011600 */
[----:B------:R-:W2:Y:S02]  /*0050*/  SHFL.IDX PT, R3, R2, RZ, 0x1f ;  /* 0x00001fff02037589 */ /* 0x000ea400000e0000 */
[----:B--2---:R-:W-:Y:S02]  /*0060*/  R2UR UR4, R3 ;  /* 0x00000000030472ca */ /* 0x004fe400000e0000 */
[----:B------:R-:W-:-:S06]  /*0070*/  SHF.R.U32.HI R3, RZ, 0x7, R0 ;  /* 0x00000007ff037819 */ /* 0x000fcc0000011600 */
[----:B------:R-:W2:Y:S05]  /*0080*/  SHFL.IDX PT, R3, R3, RZ, 0x1f ;  /* 0x00001fff03037589 */ /* 0x000eaa00000e0000 */
[----:B------:R-:W-:Y:S02]  /*0090*/  USHF.R.S32.HI UR5, URZ, 0x1f, UR4 ;  /* 0x0000001f3f057899 */ /* 0x000fe40008011404 */
[----:B------:R-:W-:Y:S02]  /*00a0*/  ISETP.NE.OR P0, PT, RZ, UR4, !P1 ;  /* 0x00000004ff007c0c */ /* 0x000fe4000cf05670 */
[----:B------:R-:W-:-:S04]  /*00b0*/  ULEA.HI UR5, UR5, UR4, URZ, 0x2 ;  /* 0x0000000405057291 */ /* 0x000fc8000f8f103f */
[----:B------:R-:W-:-:S04]  /*00c0*/  ULOP3.LUT UR5, UR5, 0xfffffffc, URZ, 0xc0, !UPT ;  /* 0xfffffffc05057892 */ /* 0x000fc8000f8ec03f */
[----:B------:R-:W-:-:S03]  /*00d0*/  UIADD3 UR7, UR4, -UR5, URZ ;  /* 0x8000000504077290 */ /* 0x000fc6000fffe03f */
[----:B-1----:R-:W-:Y:S09]  /*00e0*/  @P0 BRA `(.L_x_1) ;  /* 0x00000000002c0947 */ /* 0x002ff20003800000 */
[----:B------:R-:W-:Y:S02]  /*00f0*/  ULDC.64 UR4, c[0x0][0x198] ;  /* 0x0000660000047ab9 */ /* 0x000fe40000000a00 */
[----:B------:R-:W-:Y:S02]  /*0100*/  UIADD3 UR8, UP0, UR4, 0xf0, URZ ;  /* 0x000000f004087890 */ /* 0x000fe4000ff1e03f */
[----:B------:R-:W-:Y:S02]  /*0110*/  UIADD3 UR10, UP1, UR4, 0x1f0, URZ ;  /* 0x000001f0040a7890 */ /* 0x000fe4000ff3e03f */
[----:B------:R-:W-:Y:S02]  /*0120*/  UIADD3 UR4, UP2, UR4, 0x2f0, URZ ;  /* 0x000002f004047890 */ /* 0x000fe4000ff5e03f */
[----:B------:R-:W-:Y:S02]  /*0130*/  UIADD3.X UR9, URZ, UR5, URZ, UP0, !UPT ;  /* 0x000000053f097290 */ /* 0x000fe400087fe43f */
[----:B------:R-:W-:-:S02]  /*0140*/  UIADD3.X UR11, URZ, UR5, URZ, UP1, !UPT ;  /* 0x000000053f0b7290 */ /* 0x000fc40008ffe43f */
[----:B------:R-:W-:-:S05]  /*0150*/  UIADD3.X UR5, URZ, UR5, URZ, UP2, !UPT ;  /* 0x000000053f057290 */ /* 0x000fca00097fe43f */
[----:B------:R1:W-:Y:S02]  /*0160*/  UTMACCTL.PF [UR8] ;  /* 0x00000000080079b9 */ /* 0x0003e40008040000 */
[----:B------:R1:W-:Y:S02]  /*0170*/  UTMACCTL.PF [UR10] ;  /* 0x000000000a0079b9 */ /* 0x0003e40008040000 */
[----:B------:R1:W-:Y:S02]  /*0180*/  UTMACCTL.PF [UR4] ;  /* 0x00000000040079b9 */ /* 0x0003e40008040000 */
[----:B-1----:R-:W-:Y:S01]  /*0190*/  NOP ;  /* 0x0000000000007918 */ /* 0x002fe20000000000 */
.L_x_1:
[----:B------:R-:W-:Y:S05]  /*01a0*/  BSYNC B0 ;  /* 0x0000000000007941 */ /* 0x000fea0003800000 */
.L_x_0:
[----:B------:R-:W1:Y:S01]  /*01b0*/  SHFL.IDX PT, R4, R2, RZ, 0x1f ;  /* 0x00001fff02047589 */ /* 0x000e6200000e0000 */
[----:B--2---:R-:W-:Y:S01]  /*01c0*/  R2UR UR36, R3 ;  /* 0x00000000032472ca */ /* 0x004fe200000e0000 */
[----:B------:R-:W-:-:S12]  /*01d0*/  UISETP.NE.AND UP0, UPT, UR7, 0x1, UPT ;  /* 0x000000010700788c */ /* 0x000fd8000bf05270 */
[----:B------:R-:W-:Y:S02]  /*01e0*/  UIADD3 UR10, UR36, -0x1, URZ ;  /* 0xffffffff240a7890 */ /* 0x000fe4000fffe03f */
[----:B------:R-:W-:Y:S02]  /*01f0*/  UISETP.EQ.AND UP2, UPT, UR36, URZ, !UP0 ;  /* 0x0000003f2400728c */ /* 0x000fe4000c742270 */
[----:B------:R-:W-:Y:S02]  /*0200*/  UISETP.GE.U32.AND UP1, UPT, UR10, 0x4, UPT ;  /* 0x000000040a00788c */ /* 0x000fe4000bf26070 */
[----:B------:R-:W-:Y:S01]  /*0210*/  USEL UR6, URZ, 0x1, !UP2 ;  /* 0x000000013f067887 */ /* 0x000fe2000d000000 */
[----:B-1----:R-:W-:-:S03]  /*0220*/  ISETP.NE.AND P0, PT, R4, RZ, PT ;  /* 0x000000ff0400720c */ /* 0x002fc60003f05270 */
[----:B------:R-:W-:-:S10]  /*0230*/  USEL UR6, UR6, 0x2, UP1 ;  /* 0x0000000206067887 */ /* 0x000fd40008800000 */
[----:B------:R-:W-:Y:S05]  /*0240*/  @P0 BRA `(.L_x_2) ;  /* 0x0000000000480947 */ /* 0x000fea0003800000 */
[----:B------:R-:W1:Y:S01]  /*0250*/  S2UR UR11, SR_CgaCtaId ;  /* 0x00000000000b79c3 */ /* 0x000e620000008800 */
[----:B------:R-:W-:Y:S01]  /*0260*/  UMOV UR4, 0x400 ;  /* 0x0000040000047882 */ /* 0x000fe20000000000 */
[----:B------:R-:W-:Y:S01]  /*0270*/  UMOV UR5, 0x1 ;  /* 0x0000000100057882 */ /* 0x000fe20000000000 */
[----:B------:R-:W-:Y:S01]  /*0280*/  UMOV UR8, 0x80 ;  /* 0x0000008000087882 */ /* 0x000fe20000000000 */
[----:B------:R-:W-:Y:S01]  /*0290*/  ELECT P0, URZ, PT ;  /* 0x00000000003f782f */ /* 0x000fe20003800000 */
[----:B------:R-:W-:-:S04]  /*02a0*/  UIADD3 UR8, -UR8, 0x100000, URZ ;  /* 0x0010000008087890 */ /* 0x000fc8000fffe13f */
[----:B------:R-:W-:Y:S02]  /*02b0*/  USHF.L.U32 UR9, UR8, 0xb, URZ ;  /* 0x0000000b08097899 */ /* 0x000fe4000800063f */
[----:B------:R-:W-:Y:S02]  /*02c0*/  USHF.L.U32 UR8, UR8, 0x1, URZ ;  /* 0x0000000108087899 */ /* 0x000fe4000800063f */
[----:B-1----:R-:W-:Y:S02]  /*02d0*/  ULEA UR11, UR11, UR4, 0x18 ;  /* 0x000000040b0b7291 */ /* 0x002fe4000f8ec03f */
[----:B------:R-:W-:-:S04]  /*02e0*/  UIADD3 UR4, -UR5, 0x100000, URZ ;  /* 0x0010000005047890 */ /* 0x000fc8000fffe13f */
[----:B------:R-:W-:Y:S02]  /*02f0*/  USHF.L.U32 UR5, UR4, 0xb, URZ ;  /* 0x0000000b04057899 */ /* 0x000fe4000800063f */
[----:B------:R-:W-:Y:S01]  /*0300*/  USHF.L.U32 UR4, UR4, 0x1, URZ ;  /* 0x0000000104047899 */ /* 0x000fe2000800063f */
[----:B------:R-:W1:Y:S11]  /*0310*/  FENCE.VIEW.ASYNC.S ;  /* 0x00000000000073c6 */ /* 0x000e760000000000 */
[----:B-1----:R1:W2:Y:S01]  /*0320*/  SYNCS.EXCH.64 URZ, [UR11+0x7050], UR4 ;  /* 0x007050040b3f75b2 */ /* 0x0022a20008000100 */
[----:B------:R1:W3:Y:S01]  /*0330*/  SYNCS.EXCH.64 URZ, [UR11+0x7060], UR8 ;  /* 0x007060080b3f75b2 */ /* 0x0002e20008000100 */
[----:B------:R1:W4:Y:S01]  /*0340*/  SYNCS.EXCH.64 URZ, [UR11+0x7058], UR4 ;  /* 0x007058040b3f75b2 */ /* 0x0003220008000100 */
[----:B------:R1:W1:Y:S01]  /*0350*/  SYNCS.EXCH.64 URZ, [UR11+0x7068], UR8 ;  /* 0x007068080b3f75b2 */ /* 0x0002620008000100 */
[----:B------:R-:W-:Y:S01]  /*0360*/  NOP ;  /* 0x0000000000007918 */ /* 0x000fe20000000000 */
.L_x_2:
[----:B------:R-:W5:Y:S01]  /*0370*/  SHFL.IDX PT, R3, R2, RZ, 0x1f ;  /* 0x00001fff02037589 */ /* 0x000f6200000e0000 */
[----:B------:R-:W-:Y:S01]  /*0380*/  NOP ;  /* 0x0000000000007918 */ /* 0x000fe20000000000 */
[----:B-----5:R-:W-:-:S13]  /*0390*/  ISETP.NE.AND P0, PT, R3, RZ, PT ;  /* 0x000000ff0300720c */ /* 0x020fda0003f05270 */
[----:B------:R-:W-:Y:S05]  /*03a0*/  @P0 BRA `(.L_x_3) ;  /* 0x0000000000600947 */ /* 0x000fea0003800000 */
[----:B-1----:R-:W1:Y:S01]  /*03b0*/  S2UR UR5, SR_CgaCtaId ;  /* 0x00000000000579c3 */ /* 0x002e620000008800 */
[----:B------:R-:W-:Y:S01]  /*03c0*/  UMOV UR4, 0x400 ;  /* 0x0000040000047882 */ /* 0x000fe20000000000 */
[----:B------:R-:W-:Y:S01]  /*03d0*/  UMOV UR8, 0x1 ;  /* 0x0000000100087882 */ /* 0x000fe20000000000 */
[----:B------:R-:W-:Y:S01]  /*03e0*/  UMOV UR12, 0x100 ;  /* 0x00000100000c7882 */ /* 0x000fe20000000000 */
[----:B------:R-:W-:-:S04]  /*03f0*/  UIADD3 UR8, -UR8, 0x100000, URZ ;  /* 0x0010000008087890 */ /* 0x000fc8000fffe13f */
[----:B------:R-:W-:Y:S02]  /*0400*/  USHF.L.U32 UR9, UR8, 0xb, URZ ;  /* 0x0000000b08097899 */ /* 0x000fe4000800063f */
[----:B------:R-:W-:Y:S01]  /*0410*/  USHF.L.U32 UR8, UR8, 0x1, URZ ;  /* 0x0000000108087899 */ /* 0x000fe2000800063f */
[----:B------:R-:W-:Y:S01]  /*0420*/  ELECT P0, URZ, PT ;  /* 0x00000000003f782f */ /* 0x000fe20003800000 */
[----:B-1----:R-:W-:Y:S02]  /*0430*/  ULEA UR11, UR5, UR4, 0x18 ;  /* 0x00000004050b7291 */ /* 0x002fe4000f8ec03f */
[----:B------:R-:W-:-:S04]  /*0440*/  UIADD3 UR4, -UR12, 0x100000, URZ ;  /* 0x001000000c047890 */ /* 0x000fc8000fffe13f */
[----:B------:R-:W-:Y:S02]  /*0450*/  USHF.L.U32 UR5, UR4, 0xb, URZ ;  /* 0x0000000b04057899 */ /* 0x000fe4000800063f */
[----:B------:R-:W-:Y:S01]  /*0460*/  USHF.L.U32 UR4, UR4, 0x1, URZ ;  /* 0x0000000104047899 */ /* 0x000fe2000800063f */
[----:B------:R-:W1:Y:S03]  /*0470*/  FENCE.VIEW.ASYNC.S ;  /* 0x00000000000073c6 */ /* 0x000e660000000000 */
[----:B-1----:R1:W1:Y:S08]  /*0480*/  SYNCS.EXCH.64 URZ, [UR11+0x7000], UR8 ;  /* 0x007000080b3f75b2 */ /* 0x0022700008000100 */
[----:B------:R1:W1:Y:S01]  /*0490*/  SYNCS.EXCH.64 URZ, [UR11+0x7028], UR4 ;  /* 0x007028040b3f75b2 */ /* 0x0002620008000100 */
        /* <DEDUP_REMOVED lines=8> */
[----:B------:R-:W-:Y:S01]  /*0520*/  NOP ;  /* 0x0000000000007918 */ /* 0x000fe20000000000 */
.L_x_3:
        /* <DEDUP_REMOVED lines=21> */
[----:B------:R-:W-:Y:S01]  /*0680*/  NOP ;  /* 0x0000000000007918 */ /* 0x000fe20000000000 */
.L_x_4:
[----:B------:R-:W5:Y:S01]  /*0690*/  SHFL.IDX PT, R3, R2, RZ, 0x1f ;  /* 0x00001fff02037589 */ /* 0x000f6200000e0000 */
[----:B------:R-:W-:Y:S01]  /*06a0*/  ELECT P0, URZ, PT ;  /* 0x00000000003f782f */ /* 0x000fe20003800000 */
[----:B------:R-:W-:Y:S01]  /*06b0*/  NOP ;  /* 0x0000000000007918 */ /* 0x000fe20000000000 */
[----:B-1----:R-:W-:Y:S02]  /*06c0*/  UMOV UR4, 0x80 ;  /* 0x0000008000047882 */ /* 0x002fe40000000000 */
[C---:B-----5:R-:W-:Y:S02]  /*06d0*/  ISETP.NE.OR P0, PT, R3.reuse, RZ, !P0 ;  /* 0x000000ff0300720c */ /* 0x060fe40004705670 */
[----:B------:R-:W-:-:S11]  /*06e0*/  ISETP.NE.AND P2, PT, R3, RZ, PT ;  /* 0x000000ff0300720c */ /* 0x000fd60003f45270 */
[----:B------:R-:W-:Y:S01]  /*06f0*/  VOTEU.ALL UP2, P0 ;  /* 0x00000000003f7886 */ /* 0x000fe20000040000 */
[----:B------:R-:W-:Y:S01]  /*0700*/  VOTEU.ALL UP3, P0 ;  /* 0x00000000003f7886 */ /* 0x000fe20000060000 */
[----:B------:R-:W-:Y:S01]  /*0710*/  VOTEU.ALL UP4, P0 ;  /* 0x00000000003f7886 */ /* 0x000fe20000080000 */
[----:B------:R-:W-:Y:S02]  /*0720*/  VOTEU.ALL UP5, P0 ;  /* 0x00000000003f7886 */ /* 0x000fe400000a0000 */
[----:B------:R-:W1:Y:S01]  /*0730*/  @!UP2 S2UR UR9, SR_CgaCtaId ;  /* 0x000000000009a9c3 */ /* 0x000e620000008800 */
[----:B------:R-:W-:Y:S01]  /*0740*/  @!UP2 UMOV UR8, 0x400 ;  /* 0x000004000008a882 */ /* 0x000fe20000000000 */
[----:B------:R-:W-:-:S04]  /*0750*/  @!UP2 UIADD3 UR4, -UR4, 0x100000, URZ ;  /* 0x001000000404a890 */ /* 0x000fc8000fffe13f */
[----:B------:R-:W-:Y:S02]  /*0760*/  @!UP2 USHF.L.U32 UR5, UR4, 0xb, URZ ;  /* 0x0000000b0405a899 */ /* 0x000fe4000800063f */
[----:B------:R-:W-:Y:S02]  /*0770*/  @!UP2 USHF.L.U32 UR4, UR4, 0x1, URZ ;  /* 0x000000010404a899 */ /* 0x000fe4000800063f */
[----:B-1----:R-:W-:Y:S01]  /*0780*/  @!UP2 ULEA UR8, UR9, UR8, 0x18 ;  /* 0x000000080908a291 */ /* 0x002fe2000f8ec03f */
[----:B------:R-:W-:Y:S01]  /*0790*/  VOTEU.ALL UP2, P0 ;  /* 0x00000000003f7886 */ /* 0x000fe20000040000 */
[----:B------:R-:W1:Y:S10]  /*07a0*/  FENCE.VIEW.ASYNC.S ;  /* 0x00000000000073c6 */ /* 0x000e740000000000 */
[----:B-1----:R1:W1:Y:S01]  /*07b0*/  @!UP2 SYNCS.EXCH.64 URZ, [UR8+0x7090], UR4 ;  /* 0x00709004083fa5b2 */ /* 0x0022620008000100 */
[----:B------:R1:W1:Y:S01]  /*07c0*/  @!UP3 SYNCS.EXCH.64 URZ, [UR8+0x7098], UR4 ;  /* 0x00709804083fb5b2 */ /* 0x0002620008000100 */
[----:B------:R1:W1:Y:S01]  /*07d0*/  @!UP4 SYNCS.EXCH.64 URZ, [UR8+0x70a0], UR4 ;  /* 0x0070a004083fc5b2 */ /* 0x0002620008000100 */
[----:B------:R1:W1:Y:S01]  /*07e0*/  @!UP5 SYNCS.EXCH.64 URZ, [UR8+0x70a8], UR4 ;  /* 0x0070a804083fd5b2 */ /* 0x0002620008000100 */
[----:B------:R-:W-:Y:S01]  /*07f0*/  NOP ;  /* 0x0000000000007918 */ /* 0x000fe20000000000 */
[----:B------:R-:W-:Y:S05]  /*0800*/  @P2 BRA `(.L_x_5) ;  /* 0x0000000000402947 */ /* 0x000fea0003800000 */
[----:B-1----:R-:W1:Y:S01]  /*0810*/  S2UR UR5, SR_CgaCtaId ;  /* 0x00000000000579c3 */ /* 0x002e620000008800 */
[----:B------:R-:W-:Y:S01]  /*0820*/  UMOV UR4, 0x400 ;  /* 0x0000040000047882 */ /* 0x000fe20000000000 */
[----:B------:R-:W-:Y:S01]  /*0830*/  UMOV UR8, 0x20 ;  /* 0x0000002000087882 */ /* 0x000fe20000000000 */
[----:B------:R-:W-:Y:S01]  /*0840*/  UMOV UR9, 0x80 ;  /* 0x0000008000097882 */ /* 0x000fe20000000000 */
[----:B------:R-:W-:Y:S01]  /*0850*/  ELECT P0, URZ, PT ;  /* 0x00000000003f782f */ /* 0x000fe20003800000 */
[----:B-1----:R-:W-:Y:S02]  /*0860*/  ULEA UR11, UR5, UR4, 0x18 ;  /* 0x00000004050b7291 */ /* 0x002fe4000f8ec03f */
[----:B------:R-:W-:-:S04]  /*0870*/  UIADD3 UR4, -UR8, 0x100000, URZ ;  /* 0x0010000008047890 */ /* 0x000fc8000fffe13f */
[----:B------:R-:W-:Y:S02]  /*0880*/  USHF.L.U32 UR5, UR4, 0xb, URZ ;  /* 0x0000000b04057899 */ /* 0x000fe4000800063f */
[----:B------:R-:W-:Y:S02]  /*0890*/  USHF.L.U32 UR4, UR4, 0x1, URZ ;  /* 0x0000000104047899 */ /* 0x000fe4000800063f */
[----:B------:R-:W-:-:S04]  /*08a0*/  UIADD3 UR8, -UR9, 0x100000, URZ ;  /* 0x0010000009087890 */ /* 0x000fc8000fffe13f */
[----:B------:R-:W-:Y:S02]  /*08b0*/  USHF.L.U32 UR9, UR8, 0xb, URZ ;  /* 0x0000000b08097899 */ /* 0x000fe4000800063f */
[----:B------:R-:W-:Y:S01]  /*08c0*/  USHF.L.U32 UR8, UR8, 0x1, URZ ;  /* 0x0000000108087899 */ /* 0x000fe2000800063f */
[----:B------:R-:W1:Y:S03]  /*08d0*/  FENCE.VIEW.ASYNC.S ;  /* 0x00000000000073c6 */ /* 0x000e660000000000 */
[----:B-1----:R1:W1:Y:S08]  /*08e0*/  SYNCS.EXCH.64 URZ, [UR11+0x70c0], UR4 ;  /* 0x0070c0040b3f75b2 */ /* 0x0022700008000100 */
[----:B------:R1:W1:Y:S01]  /*08f0*/  SYNCS.EXCH.64 URZ, [UR11+0x70c8], UR8 ;  /* 0x0070c8080b3f75b2 */ /* 0x0002620008000100 */
[----:B------:R-:W-:Y:S01]  /*0900*/  NOP ;  /* 0x0000000000007918 */ /* 0x000fe20000000000 */
.L_x_5:
[----:B------:R-:W-:Y:S01]  /*0910*/  ISETP.NE.AND P0, PT, RZ, UR36, PT ;  /* 0x00000024ff007c0c */ /* 0x000fe2000bf05270 */
[----:B------:R-:W-:Y:S01]  /*0920*/  IMAD.U32 R2, RZ, RZ, UR7 ;  /* 0x00000007ff027e24 */ /* 0x000fe2000f8e00ff */
[----:B------:R-:W-:Y:S01]  /*0930*/  NOP ;  /* 0x0000000000007918 */ /* 0x000fe20000000000 */
[----:B-1234-:R-:W-:Y:S03]  /*0940*/  BAR.SYNC.DEFER_BLOCKING 0x0 ;  /* 0x0000000000007b1d */ /* 0x01efe60000010000 */
[----:B------:R-:W-:-:S07]  /*0950*/  ISETP.EQ.AND P2, PT, R2, 0x1, P1 ;  /* 0x000000010200780c */ /* 0x000fce0000f42270 */
[----:B------:R-:W-:Y:S06]  /*0960*/  @!P0 BRA `(.L_x_6) ;  /* 0x0000005000508947 */ /* 0x000fec0003800000 */
[----:B------:R-:W-:-:S06]  /*0970*/  UISETP.GT.U32.AND UP2, UPT, UR10, 0x3, UPT ;  /* 0x000000030a00788c */ /* 0x000fcc000bf44070 */
[----:B------:R-:W-:-:S13]  /*0980*/  PLOP3.LUT P0, PT, PT, PT, UP2, 0x80, 0x0 ;  /* 0x000000000000781c */ /* 0x000fda0003f0f028 */
[----:B------:R-:W-:Y:S05]  /*0990*/  @P0 EXIT ;  /* 0x000000000000094d */ /* 0x000fea0003800000 */
.L_x_7:
[----:B------:R-:W-:-:S08]  /*09a0*/  NOP ;  /* 0x0000000000007918 */ /* 0x000fd00000000000 */
[----:B------:R-:W1:Y:S02]  /*09b0*/  USETMAXREG.TRY_ALLOC.CTAPOOL UP2, 0xf0 ;  /* 0x000000f0000079c8 */ /* 0x000e640008040600 */
[----:B-1----:R-:W-:-:S13]  /*09c0*/  PLOP3.LUT P0, PT, PT, PT, UP2, 0x80, 0x0 ;  /* 0x000000000000781c */ /* 0x002fda0003f0f028 */
[----:B------:R-:W-:Y:S05]  /*09d0*/  @!P0 BRA `(.L_x_7) ;  /* 0xfffffffc00f08947 */ /* 0x000fea000383ffff */
[----:B------:R-:W-:Y:S01]  /*09e0*/  UISETP.NE.AND UP2, UPT, UR36, 0x1, UPT ;  /* 0x000000012400788c */ /* 0x000fe2000bf45270 */
[----:B------:R-:W1:Y:S01]  /*09f0*/  S2UR UR42, SR_CTAID.X ;  /* 0x00000000002a79c3 */ /* 0x000e620000002500 */
[----:B------:R-:W-:Y:S01]  /*0a00*/  UMOV UR4, URZ ;  /* 0x0000003f00047c82 */ /* 0x000fe20008000000 */
[----:B------:R-:W-:-:S03]  /*0a10*/  UMOV UR5, URZ ;  /* 0x0000003f00057c82 */ /* 0x000fc60008000000 */
[----:B------:R-:W-:-:S13]  /*0a20*/  PLOP3.LUT P0, PT, PT, PT, UP2, 0x80, 0x0 ;  /* 0x000000000000781c */ /* 0x000fda0003f0f028 */
[----:B------:R-:W-:Y:S05]  /*0a30*/  @!P0 BRA `(.L_x_8) ;  /* 0x00000000003c8947 */ /* 0x000fea0003800000 */
[----:B------:R-:W-:Y:S01]  /*0a40*/  UISETP.NE.AND UP2, UPT, UR36, 0x2, UPT ;  /* 0x000000022400788c */ /* 0x000fe2000bf45270 */
[----:B------:R-:W-:-:S05]  /*0a50*/  UMOV UR5, 0x1 ;  /* 0x0000000100057882 */ /* 0x000fca0000000000 */
[----:B------:R-:W-:-:S13]  /*0a60*/  PLOP3.LUT P1, PT, PT, PT, UP2, 0x80, 0x0 ;  /* 0x000000000000781c */ /* 0x000fda0003f2f028 */
[----:B------:R-:W-:Y:S05]  /*0a70*/  @!P1 BRA `(.L_x_8) ;  /* 0x00000000002c9947 */ /* 0x000fea0003800000 */
[----:B------:R-:W-:-:S06]  /*0a80*/  UISETP.NE.AND UP2, UPT, UR36, 0x3, UPT ;  /* 0x000000032400788c */ /* 0x000fcc000bf45270 */
[----:B------:R-:W-:-:S13]  /*0a90*/  PLOP3.LUT P1, PT, PT, PT, UP2, 0x80, 0x0 ;  /* 0x000000000000781c */ /* 0x000fda0003f2f028 */
[----:B------:R-:W-:Y:S05]  /*0aa0*/  @!P1 BRA `(.L_x_9) ;  /* 0x0000000000189947 */ /* 0x000fea0003800000 */
[----:B------:R-:W-:-:S11]  /*0ab0*/  UISETP.NE.AND UP2, UPT, UR36, 0x4, UPT ;  /* 0x000000042400788c */ /* 0x000fd6000bf45270 */
[----:B------:R-:W-:Y:S01]  /*0ac0*/  @!UP2 UMOV UR4, 0x1 ;  /* 0x000000010004a882 */ /* 0x000fe20000000000 */
[----:B------:R-:W-:Y:S01]  /*0ad0*/  @!UP2 UMOV UR5, 0x1 ;  /* 0x000000010005a882 */ /* 0x000fe20000000000 */
[----:B------:R-:W-:Y:S01]  /*0ae0*/  @UP2 UMOV UR4, URZ ;  /* 0x0000003f00042c82 */ /* 0x000fe20008000000 */
[----:B------:R-:W-:Y:S01]  /*0af0*/  @UP2 UMOV UR5, URZ ;  /* 0x0000003f00052c82 */ /* 0x000fe20008000000 */
[----:B------:R-:W-:Y:S05]  /*0b00*/  BRA `(.L_x_8) ;  /* 0x0000000000087947 */ /* 0x000fea0003800000 */
.L_x_9:
[----:B------:R-:W-:Y:S01]  /*0b10*/  UMOV UR4, 0x1 ;  /* 0x0000000100047882 */ /* 0x000fe20000000000 */
[----:B------:R-:W-:-:S05]  /*0b20*/  UMOV UR5, URZ ;  /* 0x0000003f00057c82 */ /* 0x000fca0008000000 */
.L_x_8:
[----:B------:R-:W-:Y:S05]  /*0b30*/  @!P0 BRA `(.L_x_10) ;  /* 0x00000000003c8947 */ /* 0x000fea0003800000 */
[----:B------:R-:W-:-:S06]  /*0b40*/  UISETP.NE.AND UP2, UPT, UR36, 0x2, UPT ;  /* 0x000000022400788c */ /* 0x000fcc000bf45270 */
[----:B------:R-:W-:-:S13]  /*0b50*/  PLOP3.LUT P0, PT, PT, PT, UP2, 0x80, 0x0 ;  /* 0x000000000000781c */ /* 0x000fda0003f0f028 */
[----:B------:R-:W-:Y:S05]  /*0b60*/  @!P0 BRA `(.L_x_11) ;  /* 0x0000000000288947 */ /* 0x000fea0003800000 */
[----:B------:R-:W-:-:S06]  /*0b70*/  UISETP.NE.AND UP2, UPT, UR36, 0x3, UPT ;  /* 0x000000032400788c */ /* 0x000fcc000bf45270 */
[----:B------:R-:W-:-:S13]  /*0b80*/  PLOP3.LUT P0, PT, PT, PT, UP2, 0x80, 0x0 ;  /* 0x000000000000781c */ /* 0x000fda0003f0f028 */
[----:B------:R-:W-:Y:S05]  /*0b90*/  @!P0 BRA `(.L_x_12) ;  /* 0x0000000000148947 */ /* 0x000fea0003800000 */
[----:B------:R-:W-:-:S06]  /*0ba0*/  UISETP.NE.AND UP2, UPT, UR36, 0x4, UPT ;  /* 0x000000042400788c */ /* 0x000fcc000bf45270 */
[----:B------:R-:W-:-:S13]  /*0bb0*/  PLOP3.LUT P0, PT, PT, PT, UP2, 0x80, 0x0 ;  /* 0x000000000000781c */ /* 0x000fda0003f0f028 */
[----:B------:R-:W-:Y:S05]  /*0bc0*/  @P0 BRA `(.L_x_13) ;  /* 0x00000000001c0947 */ /* 0x000fea0003800000 */
[----:B-1----:R-:W-:Y:S01]  /*0bd0*/  ULEA UR42, UR42, 0x3, 0x1 ;  /* 0x000000032a2a7891 */ /* 0x002fe2000f8e083f */
[----:B------:R-:W-:Y:S11]  /*0be0*/  BRA `(.L_x_13) ;  /* 0x0000000000147947 */ /* 0x000ff60003800000 */
.L_x_12:
[----:B-1----:R-:W-:Y:S01]  /*0bf0*/  ULEA UR42, UR42, 0x2, 0x1 ;  /* 0x000000022a2a7891 */ /* 0x002fe2000f8e083f */
[----:B------:R-:W-:Y:S11]  /*0c00*/  BRA `(.L_x_13) ;  /* 0x00000000000c7947 */ /* 0x000ff60003800000 */
.L_x_11:
[----:B-1----:R-:W-:Y:S01]  /*0c10*/  ULEA UR42, UR42, 0x1, 0x1 ;  /* 0x000000012a2a7891 */ /* 0x002fe2000f8e083f */
[----:B------:R-:W-:Y:S11]  /*0c20*/  BRA `(.L_x_13) ;  /* 0x0000000000047947 */ /* 0x000ff60003800000 */
.L_x_10:
[----:B-1----:R-:W-:-:S12]  /*0c30*/  USHF.L.U32 UR42, UR42, 0x1, URZ ;  /* 0x000000012a2a7899 */ /* 0x002fd8000800063f */
.L_x_13:
[----:B------:R-:W-:-:S04]  /*0c40*/  ULOP3.LUT UR6, UR6, 0x1, URZ, 0xfc, !UPT ;  /* 0x0000000106067892 */ /* 0x000fc8000f8efc3f */
[----:B------:R-:W-:-:S06]  /*0c50*/  UISETP.NE.AND UP2, UPT, UR6, 0x3, UPT ;  /* 0x000000030600788c */ /* 0x000fcc000bf45270 */
[----:B------:R-:W-:-:S13]  /*0c60*/  PLOP3.LUT P0, PT, PT, PT, UP2, 0x80, 0x0 ;  /* 0x000000000000781c */ /* 0x000fda0003f0f028 */
[----:B------:R-:W-:Y:S05]  /*0c70*/  @!P0 BRA `(.L_x_14) ;  /* 0x0000000000048947 */ /* 0x000fea0003800000 */
[----:B-1----:R-:W-:Y:S01]  /*0c80*/  BPT.TRAP 0x1 ;  /* 0x000000040000795c */ /* 0x002fe20000300000 */
.L_x_14:
[----:B------:R-:W2:Y:S01]  /*0c90*/  S2UR UR6, SR_CgaCtaId ;  /* 0x00000000000679c3 */ /* 0x000ea20000008800 */
[----:B------:R-:W-:Y:S01]  /*0ca0*/  UMOV UR37, 0x400 ;  /* 0x0000040000257882 */ /* 0x000fe20000000000 */
[----:B------:R-:W-:-:S05]  /*0cb0*/  IMAD.U32 R2, RZ, RZ, UR4 ;  /* 0x00000004ff027e24 */ /* 0x000fca000f8e00ff */
[----:B------:R-:W-:Y:S01]  /*0cc0*/  SHF.L.U32 R2, R2, 0x1f, RZ ;  /* 0x0000001f02027819 */ /* 0x000fe200000006ff */
[----:B--2---:R-:W-:-:S04]  /*0cd0*/  ULEA UR37, UR6, UR37, 0x18 ;  /* 0x0000002506257291 */ /* 0x004fc8000f8ec03f */
[----:B------:R-:W-:-:S09]  /*0ce0*/  ULEA UR6, UR5, UR37, 0x3 ;  /* 0x0000002505067291 */ /* 0x000fd2000f8e183f */
[----:B------:R-:W2:Y:S02]  /*0cf0*/  SYNCS.PHASECHK.TRANS64.TRYWAIT P1, [UR6+0x7050], R2 ;  /* 0x00705002ff0075a7 */ /* 0x000ea40008020146 */
[----:B--2---:R-:W-:Y:S05]  /*0d00*/  @!P1 BRA `(.L_x_15) ;  /* 0x0000005c00749947 */ /* 0x004fea0003800000 */
.L_x_88:
[----:B------:R-:W-:Y:S05]  /*0d10*/  @!P0 BRA `(.L_x_16) ;  /* 0x0000000000048947 */ /* 0x000fea0003800000 */
[----:B-1----:R-:W-:Y:S01]  /*0d20*/  BPT.TRAP 0x1 ;  /* 0x000000040000795c */ /* 0x002fe20000300000 */
.L_x_16:
[----:B--2---:R-:W-:Y:S01]  /*0d30*/  SHF.L.U32 R2, RZ, 0x1f, RZ ;  /* 0x0000001fff027819 */ /* 0x004fe200000006ff */
[----:B------:R-:W-:Y:S01]  /*0d40*/  UIADD3 UR14, UR37, 0x7090, URZ ;  /* 0x00007090250e7890 */ /* 0x000fe2000fffe03f */
[----:B------:R-:W-:Y:S02]  /*0d50*/  ISETP.NE.AND P2, PT, RZ, UR10, PT ;  /* 0x0000000aff007c0c */ /* 0x000fe4000bf45270 */
[----:B------:R-:W2:Y:S02]  /*0d60*/  SYNCS.PHASECHK.TRANS64.TRYWAIT P1, [UR37+0x7000], R2 ;  /* 0x00700002ff0075a7 */ /* 0x000ea40008020165 */
[----:B--2---:R-:W-:Y:S09]  /*0d70*/  @!P1 BRA `(.L_x_17) ;  /* 0x0000005c00709947 */ /* 0x004ff20003800000 */
.L_x_89:
[----:B------:R-:W-:Y:S01]  /*0d80*/  ULEA UR10, UR10, UR14, 0x3 ;  /* 0x0000000e0a0a7291 */ /* 0x000fe2000f8e183f */
[----:B--2---:R-:W-:Y:S01]  /*0d90*/  SEL R3, RZ, 0x1, P2 ;  /* 0x00000001ff037807 */ /* 0x004fe20001000000 */
[----:B------:R-:W-:-:S03]  /*0da0*/  UIADD3 UR13, UR36, -0x1, URZ ;  /* 0xffffffff240d7890 */ /* 0x000fc6000fffe03f */
[----:B------:R-:W-:Y:S01]  /*0db0*/  SHF.L.U32 R3, R3, 0x1f, RZ ;  /* 0x0000001f03037819 */ /* 0x000fe200000006ff */
[----:B------:R-:W-:-:S03]  /*0dc0*/  USHF.L.U32 UR13, UR13, 0x3, URZ ;  /* 0x000000030d0d7899 */ /* 0x000fc6000800063f */
[----:B------:R-:W2:Y:S02]  /*0dd0*/  SYNCS.PHASECHK.TRANS64.TRYWAIT P1, [UR10], R3 ;  /* 0x00000003ff0075a7 */ /* 0x000ea4000802014a */
[----:B--2---:R-:W-:Y:S07]  /*0de0*/  @!P1 BRA `(.L_x_18) ;  /* 0x0000005c006c9947 */ /* 0x004fee0003800000 */
.L_x_90:
[----:B------:R-:W-:Y:S01]  /*0df0*/  USHF.R.U32.HI UR4, URZ, 0x4, UR37 ;  /* 0x000000043f047899 */ /* 0x000fe20008011625 */
[----:B------:R-:W-:Y:S01]  /*0e00*/  WARPGROUP.ARRIVE ;  /* 0x00000000000079c5 */ /* 0x000fe20000000000 */
[----:B------:R-:W-:Y:S01]  /*0e10*/  UIADD3 UR6, UR37, 0x2000, URZ ;  /* 0x0000200025067890 */ /* 0x000fe2000fffe03f */
[----:B------:R-:W-:Y:S01]  /*0e20*/  IMAD.MOV.U32 R87, RZ, RZ, RZ ;  /* 0x000000ffff577224 */ /* 0x000fe200078e00ff */
[----:B------:R-:W-:Y:S02]  /*0e30*/  ULOP3.LUT UR4, UR4, 0x3fff, URZ, 0xc0, !UPT ;  /* 0x00003fff04047892 */ /* 0x000fe4000f8ec03f */
[----:B------:R-:W-:Y:S02]  /*0e40*/  USHF.R.U32.HI UR6, URZ, 0x4, UR6 ;  /* 0x000000043f067899 */ /* 0x000fe40008011606 */
[----:B------:R-:W-:Y:S02]  /*0e50*/  ULOP3.LUT UR4, UR4, 0x10000, URZ, 0xfc, !UPT ;  /* 0x0001000004047892 */ /* 0x000fe4000f8efc3f */
[----:B------:R-:W-:-:S02]  /*0e60*/  ULOP3.LUT UR6, UR6, 0x3fff, URZ, 0xc0, !UPT ;  /* 0x00003fff06067892 */ /* 0x000fc4000f8ec03f */
[----:B------:R-:W-:Y:S02]  /*0e70*/  ULEA UR8, UR5, UR4, 0x8 ;  /* 0x0000000405087291 */ /* 0x000fe4000f8e403f */
[----:B------:R-:W-:Y:S01]  /*0e80*/  ULOP3.LUT UR12, UR6, 0x10000, URZ, 0xfc, !UPT ;  /* 0x00010000060c7892 */ /* 0x000fe2000f8efc3f */
[----:B------:R-:W-:Y:S01]  /*0e90*/  UMOV UR5, 0x80000020 ;  /* 0x8000002000057882 */ /* 0x000fe20000000000 */
[----:B------:R-:W-:Y:S02]  /*0ea0*/  UMOV UR7, 0x80000020 ;  /* 0x8000002000077882 */ /* 0x000fe40000000000 */
[----:B------:R-:W-:Y:S01]  /*0eb0*/  UIADD3 UR10, UR12, 0x2, URZ ;  /* 0x000000020c0a7890 */ /* 0x000fe2000fffe03f */
[----:B------:R-:W-:Y:S02]  /*0ec0*/  UMOV UR4, UR8 ;  /* 0x0000000800047c82 */ /* 0x000fe40008000000 */
[----:B------:R-:W-:Y:S01]  /*0ed0*/  UMOV UR6, UR12 ;  /* 0x0000000c00067c82 */ /* 0x000fe20008000000 */
[----:B------:R-:W-:Y:S01]  /*0ee0*/  UIADD3 UR8, UR8, 0x2, URZ ;  /* 0x0000000208087890 */ /* 0x000fe2000fffe03f */
[----:B------:R-:W-:Y:S01]  /*0ef0*/  QGMMA.64x64x32.F32.E4M3.E4M3 R24, gdesc[UR4], RZ, !UPT, gsb0 ;  /* 0x00e00000041879f3 */ /* 0x000fe2000c0008ff */
[----:B------:R-:W-:Y:S01]  /*0f00*/  UMOV UR9, 0x80000020 ;  /* 0x8000002000097882 */ /* 0x000fe20000000000 */
[----:B------:R-:W-:Y:S01]  /*0f10*/  UMOV UR11, 0x80000020 ;  /* 0x80000020000b7882 */ /* 0x000fe20000000000 */
[----:B------:R-:W-:Y:S01]  /*0f20*/  ULDC UR6, c[0x0][0x604] ;  /* 0x0001810000067ab9 */ /* 0x000fe20000000800 */
[----:B------:R-:W-:-:S02]  /*0f30*/  WARPGROUP.DEPBAR.LE gsb0, 0x0 ;  /* 0x00008000000079c5 */ /* 0x000fc40000010000 */
[----:B------:R-:W-:-:S06]  /*0f40*/  WARPGROUP.ARRIVE ;  /* 0x00000000000079c5 */ /* 0x000fcc0000000000 */
[----:B------:R-:W-:Y:S03]  /*0f50*/  QGMMA.64x64x32.F32.E4M3.E4M3 R24, gdesc[UR8], R24, gsb0 ;  /* 0x00e00000081879f3 */ /* 0x000fe60008000818 */
[----:B------:R-:W-:Y:S02]  /*0f60*/  WARPGROUP.DEPBAR.LE gsb0, 0x0 ;  /* 0x00008000000079c5 */ /* 0x000fe40000010000 */
[----:B--2---:R-:W-:-:S04]  /*0f70*/  FMNMX R3, R24, R25, !PT ;  /* 0x0000001918037209 */ /* 0x004fc80007800000 */
[----:B------:R-:W-:-:S04]  /*0f80*/  FMNMX R4, R28, R3, !PT ;  /* 0x000000031c047209 */ /* 0x000fc80007800000 */
        /* <DEDUP_REMOVED lines=12> */
[----:B------:R-:W-:-:S05]  /*1050*/  FMNMX R6, R53, R4, !PT ;  /* 0x0000000435067209 */ /* 0x000fca0007800000 */
[----:B------:R-:W2:Y:S02]  /*1060*/  SHFL.BFLY PT, R3, R6, 0x1, 0x1f ;  /* 0x0c201f0006037f89 */ /* 0x000ea400000e0000 */
[----:B--2---:R-:W-:Y:S02]  /*1070*/  FMNMX R7, R6, R3, !PT ;  /* 0x0000000306077209 */ /* 0x004fe40007800000 */
[----:B------:R-:W-:-:S03]  /*1080*/  FMNMX R3, R26, R27, !PT ;  /* 0x0000001b1a037209 */ /* 0x000fc60007800000 */
[----:B------:R-:W2:Y:S01]  /*1090*/  SHFL.BFLY PT, R8, R7, 0x2, 0x1f ;  /* 0x0c401f0007087f89 */ /* 0x000ea200000e0000 */
[----:B------:R-:W-:-:S04]  /*10a0*/  FMNMX R4, R30, R3, !PT ;  /* 0x000000031e047209 */ /* 0x000fc80007800000 */
[----:B------:R-:W-:-:S04]  /*10b0*/  FMNMX R3, R31, R4, !PT ;  /* 0x000000041f037209 */ /* 0x000fc80007800000 */
[----:B------:R-:W-:-:S04]  /*10c0*/  FMNMX R4, R34, R3, !PT ;  /* 0x0000000322047209 */ /* 0x000fc80007800000 */
[----:B------:R-:W-:-:S04]  /*10d0*/  FMNMX R5, R35, R4, !PT ;  /* 0x0000000423057209 */ /* 0x000fc80007800000 */
[----:B------:R-:W-:-:S04]  /*10e0*/  FMNMX R4, R38, R5, !PT ;  /* 0x0000000526047209 */ /* 0x000fc80007800000 */
[----:B------:R-:W-:Y:S02]  /*10f0*/  FMNMX R5, R39, R4, !PT ;  /* 0x0000000427057209 */ /* 0x000fe40007800000 */
[----:B--2---:R-:W-:Y:S02]  /*1100*/  FMNMX R3, R7, R8, !PT ;  /* 0x0000000807037209 */ /* 0x004fe40007800000 */
[----:B------:R-:W-:Y:S02]  /*1110*/  FMNMX R4, R42, R5, !PT ;  /* 0x000000052a047209 */ /* 0x000fe40007800000 */
[----:B------:R-:W-:Y:S02]  /*1120*/  FSETP.NEU.AND P1, PT, R3, -INF , PT ;  /* 0xff8000000300780b */ /* 0x000fe40003f2d000 */
[----:B------:R-:W-:Y:S02]  /*1130*/  FMNMX R5, R43, R4, !PT ;  /* 0x000000042b057209 */ /* 0x000fe40007800000 */
[----:B------:R-:W-:-:S02]  /*1140*/  FSEL R6, R3, RZ, P1 ;  /* 0x000000ff03067208 */ /* 0x000fc40000800000 */
[----:B------:R-:W-:Y:S02]  /*1150*/  FMNMX R4, R46, R5, !PT ;  /* 0x000000052e047209 */ /* 0x000fe40007800000 */
[----:B------:R-:W-:Y:S01]  /*1160*/  LOP3.LUT R7, R0, 0x3, RZ, 0xc0, !PT ;  /* 0x0000000300077812 */ /* 0x000fe200078ec0ff */
[----:B------:R-:W-:Y:S01]  /*1170*/  FMUL R6, R6, UR6 ;  /* 0x0000000606067c20 */ /* 0x000fe20008400000 */
[----:B------:R-:W-:Y:S01]  /*1180*/  FMNMX R5, R47, R4, !PT ;  /* 0x000000042f057209 */ /* 0x000fe20007800000 */
[----:B------:R-:W-:Y:S02]  /*1190*/  IMAD.SHL.U32 R0, R0, 0x4, RZ ;  /* 0x0000000400007824 */ /* 0x000fe400078e00ff */
[--C-:B------:R-:W-:Y:S01]  /*11a0*/  FFMA R24, R24, UR6, -R6.reuse ;  /* 0x0000000618187c23 */ /* 0x100fe20008000806 */
[----:B------:R-:W-:Y:S01]  /*11b0*/  FMNMX R4, R50, R5, !PT ;  /* 0x0000000532047209 */ /* 0x000fe20007800000 */
[--C-:B------:R-:W-:Y:S01]  /*11c0*/  FFMA R25, R25, UR6, -R6.reuse ;  /* 0x0000000619197c23 */ /* 0x100fe20008000806 */
[--C-:B------:R-:W-:Y:S01]  /*11d0*/  FFMA R28, R28, UR6, -R6.reuse ;  /* 0x000000061c1c7c23 */ /* 0x100fe20008000806 */
[--C-:B------:R-:W-:Y:S01]  /*11e0*/  FFMA R36, R36, UR6, -R6.reuse ;  /* 0x0000000624247c23 */ /* 0x100fe20008000806 */
[----:B------:R-:W-:Y:S01]  /*11f0*/  FSETP.GEU.AND P2, PT, R24, -126, PT ;  /* 0xc2fc00001800780b */ /* 0x000fe20003f4e000 */
[--C-:B------:R-:W-:Y:S01]  /*1200*/  FFMA R32, R32, UR6, -R6.reuse ;  /* 0x0000000620207c23 */ /* 0x100fe20008000806 */
[----:B------:R-:W-:Y:S01]  /*1210*/  FMNMX R5, R51, R4, !PT ;  /* 0x0000000433057209 */ /* 0x000fe20007800000 */
        /* <DEDUP_REMOVED lines=10> */
[----:B------:R-:W-:Y:S01]  /*12c0*/  @!P2 FMUL R24, R24, 0.5 ;  /* 0x3f0000001818a820 */ /* 0x000fe20000400000 */
[----:B------:R-:W-:Y:S01]  /*12d0*/  FSETP.GEU.AND P5, PT, R29, -126, PT ;  /* 0xc2fc00001d00780b */ /* 0x000fe20003fae000 */
[----:B------:R-:W2:Y:S01]  /*12e0*/  SHFL.BFLY PT, R5, R4, 0x1, 0x1f ;  /* 0x0c201f0004057f89 */ /* 0x000ea200000e0000 */
[----:B------:R-:W-:Y:S01]  /*12f0*/  FSETP.GEU.AND P4, PT, R33, -126, PT ;  /* 0xc2fc00002100780b */ /* 0x000fe20003f8e000 */
[----:B------:R-:W-:Y:S01]  /*1300*/  @!P3 FMUL R25, R25, 0.5 ;  /* 0x3f0000001919b820 */ /* 0x000fe20000400000 */
[--C-:B------:R-:W-:Y:S01]  /*1310*/  FFMA R48, R48, UR6, -R6.reuse ;  /* 0x0000000630307c23 */ /* 0x100fe20008000806 */
[----:B------:R-:W3:Y:S01]  /*1320*/  MUFU.EX2 R24, R24 ;  /* 0x0000001800187308 */ /* 0x000ee20000000800 */
[--C-:B------:R-:W-:Y:S01]  /*1330*/  FFMA R41, R41, UR6, -R6.reuse ;  /* 0x0000000629297c23 */ /* 0x100fe20008000806 */
[----:B------:R-:W-:Y:S01]  /*1340*/  @!P6 FMUL R28, R28, 0.5 ;  /* 0x3f0000001c1ce820 */ /* 0x000fe20000400000 */
[--C-:B------:R-:W-:Y:S01]  /*1350*/  FFMA R49, R49, UR6, -R6.reuse ;  /* 0x0000000631317c23 */ /* 0x100fe20008000806 */
[--C-:B------:R-:W-:Y:S01]  /*1360*/  FFMA R45, R45, UR6, -R6.reuse ;  /* 0x000000062d2d7c23 */ /* 0x100fe20008000806 */
[--C-:B------:R-:W-:Y:S01]  /*1370*/  FFMA R52, R52, UR6, -R6.reuse ;  /* 0x0000000634347c23 */ /* 0x100fe20008000806 */
[----:B------:R-:W-:Y:S01]  /*1380*/  @!P1 FMUL R32, R32, 0.5 ;  /* 0x3f00000020209820 */ /* 0x000fe20000400000 */
[----:B------:R-:W-:Y:S01]  /*1390*/  FFMA R6, R53, UR6, -R6 ;  /* 0x0000000635067c23 */ /* 0x000fe20008000806 */
[----:B------:R-:W4:Y:S01]  /*13a0*/  MUFU.EX2 R8, R25 ;  /* 0x0000001900087308 */ /* 0x000f220000000800 */
[----:B------:R-:W-:Y:S01]  /*13b0*/  @!P5 FMUL R29, R29, 0.5 ;  /* 0x3f0000001d1dd820 */ /* 0x000fe20000400000 */
[----:B------:R-:W-:Y:S01]  /*13c0*/  @!P4 FMUL R33, R33, 0.5 ;  /* 0x3f0000002121c820 */ /* 0x000fe20000400000 */
[----:B------:R-:W-:Y:S01]  /*13d0*/  VIADD R7, R7, 0xffffffff ;  /* 0xffffffff07077836 */ /* 0x000fe20000000000 */
[----:B------:R-:W-:-:S04]  /*13e0*/  LOP3.LUT R0, R0, 0xc, RZ, 0xc0, !PT ;  /* 0x0000000c00007812 */ /* 0x000fc800078ec0ff */
[----:B------:R-:W5:Y:S01]  /*13f0*/  MUFU.EX2 R28, R28 ;  /* 0x0000001c001c7308 */ /* 0x000f620000000800 */
[----:B---3--:R-:W-:Y:S01]  /*1400*/  @!P2 FMUL R24, R24, R24 ;  /* 0x000000181818a220 */ /* 0x008fe20000400000 */
[----:B------:R-:W-:Y:S02]  /*1410*/  FSETP.GEU.AND P2, PT, R36, -126, PT ;  /* 0xc2fc00002400780b */ /* 0x000fe40003f4e000 */
[----:B--2---:R-:W-:Y:S02]  /*1420*/  FMNMX R4, R4, R5, !PT ;  /* 0x0000000504047209 */ /* 0x004fe40007800000 */
[----:B------:R-:W-:Y:S02]  /*1430*/  F2FP.SATFINITE.E4M3.F32.PACK_AB_MERGE_C R23, R87, R24, RZ ;  /* 0x000000185717723e */ /* 0x000fe400048070ff */
[----:B------:R-:W2:Y:S01]  /*1440*/  MUFU.EX2 R32, R32 ;  /* 0x0000002000207308 */ /* 0x000ea20000000800 */
[----:B----4-:R-:W-:Y:S01]  /*1450*/  @!P3 FMUL R8, R8, R8 ;  /* 0x000000080808b220 */ /* 0x010fe20000400000 */
[----:B------:R-:W-:Y:S01]  /*1460*/  FSETP.GEU.AND P3, PT, R37, -126, PT ;  /* 0xc2fc00002500780b */ /* 0x000fe20003f6e000 */
[----:B------:R-:W3:Y:S01]  /*1470*/  SHFL.BFLY PT, R5, R4, 0x2, 0x1f ;  /* 0x0c401f0004057f89 */ /* 0x000ee200000e0000 */
[----:B------:R-:W-:-:S02]  /*1480*/  LOP3.LUT R23, R23, 0xff, RZ, 0xc0, !PT ;  /* 0x000000ff17177812 */ /* 0x000fc400078ec0ff */
[----:B------:R-:W-:Y:S01]  /*1490*/  F2FP.SATFINITE.E4M3.F32.PACK_AB_MERGE_C R25, R87, R8, RZ ;  /* 0x000000085719723e */ /* 0x000fe200048070ff */
[----:B------:R-:W-:Y:S01]  /*14a0*/  @!P2 FMUL R36, R36, 0.5 ;  /* 0x3f0000002424a820 */ /* 0x000fe20000400000 */
[----:B------:R-:W4:Y:S01]  /*14b0*/  MUFU.EX2 R10, R29 ;  /* 0x0000001d000a7308 */ /* 0x000f220000000800 */
[----:B-----5:R-:W-:Y:S01]  /*14c0*/  @!P6 FMUL R28, R28, R28 ;  /* 0x0000001c1c1ce220 */ /* 0x020fe20000400000 */
[----:B------:R-:W-:-:S05]  /*14d0*/  FSETP.GEU.AND P6, PT, R40, -126, PT ;  /* 0xc2fc00002800780b */ /* 0x000fca0003fce000 */
[----:B------:R-:W-:Y:S01]  /*14e0*/  @!P3 FMUL R37, R37, 0.5 ;  /* 0x3f0000002525b820 */ /* 0x000fe20000400000 */
[----:B------:R-:W5:Y:S01]  /*14f0*/  MUFU.EX2 R36, R36 ;  /* 0x0000002400247308 */ /* 0x000f620000000800 */
[----:B--2---:R-:W-:Y:S01]  /*1500*/  @!P1 FMUL R32, R32, R32 ;  /* 0x0000002020209220 */ /* 0x004fe20000400000 */
[----:B------:R-:W-:-:S05]  /*1510*/  FSETP.GEU.AND P1, PT, R44, -126, PT ;  /* 0xc2fc00002c00780b */ /* 0x000fca0003f2e000 */
[----:B------:R-:W-:Y:S01]  /*1520*/  @!P6 FMUL R40, R40, 0.5 ;  /* 0x3f0000002828e820 */ /* 0x000fe20000400000 */
[----:B------:R-:W2:Y:S01]  /*1530*/  MUFU.EX2 R14, R37 ;  /* 0x00000025000e7308 */ /* 0x000ea20000000800 */
[----:B----4-:R-:W-:Y:S01]  /*1540*/  @!P5 FMUL R10, R10, R10 ;  /* 0x0000000a0a0ad220 */ /* 0x010fe20000400000 */
[----:B------:R-:W-:Y:S02]  /*1550*/  FSETP.GEU.AND P5, PT, R41, -126, PT ;  /* 0xc2fc00002900780b */ /* 0x000fe40003fae000 */
[----:B---3--:R-:W-:Y:S02]  /*1560*/  FMNMX R4, R4, R5, !PT ;  /* 0x0000000504047209 */ /* 0x008fe40007800000 */
[----:B------:R-:W-:Y:S01]  /*1570*/  F2FP.SATFINITE.E4M3.F32.PACK_AB_MERGE_C R29, R87, R10, RZ ;  /* 0x0000000a571d723e */ /* 0x000fe200048070ff */
[----:B------:R-:W-:Y:S01]  /*1580*/  @!P1 FMUL R44, R44, 0.5 ;  /* 0x3f0000002c2c9820 */ /* 0x000fe20000400000 */
[----:B------:R-:W3:Y:S01]  /*1590*/  MUFU.EX2 R12, R33 ;  /* 0x00000021000c7308 */ /* 0x000ee20000000800 */
[----:B-----5:R-:W-:Y:S01]  /*15a0*/  @!P2 FMUL R36, R36, R36 ;  /* 0x000000242424a220 */ /* 0x020fe20000400000 */
[----:B------:R-:W-:-:S02]  /*15b0*/  FSETP.NEU.AND P2, PT, R4, -INF , PT ;  /* 0xff8000000400780b */ /* 0x000fc40003f4d000 */
[----:B------:R-:W-:Y:S02]  /*15c0*/  LOP3.LUT R29, R29, 0xffff, RZ, 0xc0, !PT ;  /* 0x0000ffff1d1d7812 */ /* 0x000fe400078ec0ff */
[----:B------:R-:W-:Y:S01]  /*15d0*/  FSEL R5, R4, RZ, P2 ;  /* 0x000000ff04057208 */ /* 0x000fe20001000000 */
[----:B------:R-:W-:Y:S01]  /*15e0*/  @!P5 FMUL R41, R41, 0.5 ;  /* 0x3f0000002929d820 */ /* 0x000fe20000400000 */
[----:B------:R-:W-:Y:S01]  /*15f0*/  FSETP.GEU.AND P2, PT, R49, -126, PT ;  /* 0xc2fc00003100780b */ /* 0x000fe20003f4e000 */
[----:B--2---:R-:W-:Y:S01]  /*1600*/  @!P3 FMUL R14, R14, R14 ;  /* 0x0000000e0e0eb220 */ /* 0x004fe20000400000 */
[----:B------:R-:W-:Y:S01]  /*1610*/  FSETP.GEU.AND P3, PT, R48, -126, PT ;  /* 0xc2fc00003000780b */ /* 0x000fe20003f6e000 */
[----:B------:R-:W2:Y:S01]  /*1620*/  MUFU.EX2 R40, R40 ;  /* 0x0000002800287308 */ /* 0x000ea20000000800 */
[----:B------:R-:W-:Y:S02]  /*1630*/  FMUL R5, R5, UR6 ;  /* 0x0000000605057c20 */ /* 0x000fe40008400000 */
[----:B------:R-:W-:-:S02]  /*1640*/  F2FP.SATFINITE.E4M3.F32.PACK_AB_MERGE_C R37, R87, R14, RZ ;  /* 0x0000000e5725723e */ /* 0x000fc400048070ff */
[--C-:B------:R-:W-:Y:S01]  /*1650*/  FFMA R26, R26, UR6, -R5.reuse ;  /* 0x000000061a1a7c23 */ /* 0x100fe20008000805 */
[----:B---3--:R-:W-:Y:S01]  /*1660*/  @!P4 FMUL R12, R12, R12 ;  /* 0x0000000c0c0cc220 */ /* 0x008fe20000400000 */
[----:B------:R-:W-:Y:S01]  /*1670*/  FSETP.GEU.AND P4, PT, R45, -126, PT ;  /* 0xc2fc00002d00780b */ /* 0x000fe20003f8e000 */
[----:B------:R-:W3:Y:S01]  /*1680*/  MUFU.EX2 R44, R44 ;  /* 0x0000002c002c7308 */ /* 0x000ee20000000800 */
[--C-:B------:R-:W-:Y:S01]  /*1690*/  FFMA R30, R30, UR6, -R5.reuse ;  /* 0x000000061e1e7c23 */ /* 0x100fe20008000805 */
[----:B------:R-:W-:Y:S01]  /*16a0*/  @!P2 FMUL R49, R49, 0.5 ;  /* 0x3f0000003131a820 */ /* 0x000fe20000400000 */
[--C-:B------:R-:W-:Y:S01]  /*16b0*/  FFMA R31, R31, UR6, -R5.reuse ;  /* 0x000000061f1f7c23 */ /* 0x100fe20008000805 */
[----:B------:R-:W-:Y:S01]  /*16c0*/  @!P3 FMUL R48, R48, 0.5 ;  /* 0x3f0000003030b820 */ /* 0x000fe20000400000 */
[--C-:B------:R-:W-:Y:S01]  /*16d0*/  FFMA R27, R27, UR6, -R5.reuse ;  /* 0x000000061b1b7c23 */ /* 0x100fe20008000805 */
[--C-:B------:R-:W-:Y:S01]  /*16e0*/  FFMA R34, R34, UR6, -R5.reuse ;  /* 0x0000000622227c23 */ /* 0x100fe20008000805 */
[--C-:B------:R-:W-:Y:S01]  /*16f0*/  FFMA R38, R38, UR6, -R5.reuse ;  /* 0x0000000626267c23 */ /* 0x100fe20008000805 */
[----:B------:R-:W4:Y:S01]  /*1700*/  MUFU.EX2 R41, R41 ;  /* 0x0000002900297308 */ /* 0x000f220000000800 */
[----:B--2---:R-:W-:Y:S01]  /*1710*/  @!P6 FMUL R40, R40, R40 ;  /* 0x000000282828e220 */ /* 0x004fe20000400000 */
[----:B------:R-:W-:Y:S01]  /*1720*/  FSETP.GEU.AND P6, PT, R52, -126, PT ;  /* 0xc2fc00003400780b */ /* 0x000fe20003fce000 */
[--C-:B------:R-:W-:Y:S01]  /*1730*/  FFMA R42, R42, UR6, -R5.reuse ;  /* 0x000000062a2a7c23 */ /* 0x100fe20008000805 */
[----:B------:R-:W-:Y:S01]  /*1740*/  @!P4 FMUL R45, R45, 0.5 ;  /* 0x3f0000002d2dc820 */ /* 0x000fe20000400000 */
[--C-:B------:R-:W-:Y:S01]  /*1750*/  FFMA R43, R43, UR6, -R5.reuse ;  /* 0x000000062b2b7c23 */ /* 0x100fe20008000805 */
[--C-:B------:R-:W-:Y:S01]  /*1760*/  FFMA R35, R35, UR6, -R5.reuse ;  /* 0x0000000623237c23 */ /* 0x100fe20008000805 */
[--C-:B------:R-:W-:Y:S01]  /*1770*/  FFMA R39, R39, UR6, -R5.reuse ;  /* 0x0000000627277c23 */ /* 0x100fe20008000805 */
[----:B------:R-:W2:Y:S01]  /*1780*/  MUFU.EX2 R48, R48 ;  /* 0x0000003000307308 */ /* 0x000ea20000000800 */
[----:B---3--:R-:W-:Y:S01]  /*1790*/  @!P1 FMUL R44, R44, R44 ;  /* 0x0000002c2c2c9220 */ /* 0x008fe20000400000 */
[----:B------:R-:W-:Y:S01]  /*17a0*/  FSETP.GEU.AND P1, PT, R26, -126, PT ;  /* 0xc2fc00001a00780b */ /* 0x000fe20003f2e000 */
[--C-:B------:R-:W-:Y:S01]  /*17b0*/  FFMA R46, R46, UR6, -R5.reuse ;  /* 0x000000062e2e7c23 */ /* 0x100fe20008000805 */
[--C-:B------:R-:W-:Y:S01]  /*17c0*/  FFMA R47, R47, UR6, -R5.reuse ;  /* 0x000000062f2f7c23 */ /* 0x100fe20008000805 */
[--C-:B------:R-:W-:Y:S01]  /*17d0*/  FFMA R50, R50, UR6, -R5.reuse ;  /* 0x0000000632327c23 */ /* 0x100fe20008000805 */
[--C-:B------:R-:W-:Y:S01]  /*17e0*/  FFMA R51, R51, UR6, -R5.reuse ;  /* 0x0000000633337c23 */ /* 0x100fe20008000805 */
[----:B------:R-:W-:Y:S01]  /*17f0*/  @!P6 FMUL R52, R52, 0.5 ;  /* 0x3f0000003434e820 */ /* 0x000fe20000400000 */
[----:B------:R-:W3:Y:S01]  /*1800*/  MUFU.EX2 R49, R49 ;  /* 0x0000003100317308 */ /* 0x000ee20000000800 */
[----:B----4-:R-:W-:Y:S01]  /*1810*/  @!P5 FMUL R41, R41, R41 ;  /* 0x000000292929d220 */ /* 0x010fe20000400000 */
[----:B------:R-:W-:Y:S01]  /*1820*/  FSETP.GEU.AND P5, PT, R6, -126, PT ;  /* 0xc2fc00000600780b */ /* 0x000fe20003fae000 */
[--C-:B------:R-:W-:Y:S01]  /*1830*/  FFMA R54, R54, UR6, -R5.reuse ;  /* 0x0000000636367c23 */ /* 0x100fe20008000805 */
[----:B------:R-:W-:Y:S01]  /*1840*/  FFMA R5, R55, UR6, -R5 ;  /* 0x0000000637057c23 */ /* 0x000fe20008000805 */
[----:B------:R-:W-:Y:S01]  /*1850*/  ULOP3.LUT UR6, UR13, 0x8, URZ, 0xc, !UPT ;  /* 0x000000080d067892 */ /* 0x000fe2000f8e0c3f */
[----:B------:R-:W-:Y:S01]  /*1860*/  F2FP.SATFINITE.E4M3.F32.PACK_AB_MERGE_C R33, R87, R12, RZ ;  /* 0x0000000c5721723e */ /* 0x000fe200048070ff */
[----:B------:R-:W-:Y:S01]  /*1870*/  @!P1 FMUL R26, R26, 0.5 ;  /* 0x3f0000001a1a9820 */ /* 0x000fe20000400000 */
[----:B------:R-:W4:Y:S01]  /*1880*/  MUFU.EX2 R45, R45 ;  /* 0x0000002d002d7308 */ /* 0x000f220000000800 */
[----:B--2---:R-:W-:Y:S01]  /*1890*/  @!P3 FMUL R48, R48, R48 ;  /* 0x000000303030b220 */ /* 0x004fe20000400000 */
[----:B------:R-:W-:Y:S01]  /*18a0*/  FSETP.GEU.AND P3, PT, R30, -126, PT ;  /* 0xc2fc00001e00780b */ /* 0x000fe20003f6e000 */
[----:B------:R-:W-:Y:S01]  /*18b0*/  IMAD.U32 R9, RZ, RZ, UR6 ;  /* 0x00000006ff097e24 */ /* 0x000fe2000f8e00ff */
[----:B------:R-:W-:-:S02]  /*18c0*/  LOP3.LUT R37, R37, 0xffff, RZ, 0xc0, !PT ;  /* 0x0000ffff25257812 */ /* 0x000fc400078ec0ff */
[----:B------:R-:W-:Y:S01]  /*18d0*/  LOP3.LUT R33, R33, 0xffff, RZ, 0xc0, !PT ;  /* 0x0000ffff21217812 */ /* 0x000fe200078ec0ff */
[----:B------:R-:W-:Y:S01]  /*18e0*/  @!P5 FMUL R6, R6, 0.5 ;  /* 0x3f0000000606d820 */ /* 0x000fe20000400000 */
[----:B------:R-:W2:Y:S01]  /*18f0*/  MUFU.EX2 R52, R52 ;  /* 0x0000003400347308 */ /* 0x000ea20000000800 */
[----:B---3--:R-:W-:Y:S01]  /*1900*/  @!P2 FMUL R49, R49, R49 ;  /* 0x000000313131a220 */ /* 0x008fe20000400000 */
[----:B------:R-:W-:Y:S01]  /*1910*/  FSETP.GEU.AND P2, PT, R31, -126, PT ;  /* 0xc2fc00001f00780b */ /* 0x000fe20003f4e000 */
[----:B------:R3:W-:Y:S04]  /*1920*/  SYNCS.ARRIVE.TRANS64.A1T0 RZ, [R9+UR14], RZ ;  /* 0x000000ff09ff79a7 */ /* 0x0007e8000810000e */
[----:B------:R-:W-:Y:S01]  /*1930*/  @!P3 FMUL R30, R30, 0.5 ;  /* 0x3f0000001e1eb820 */ /* 0x000fe20000400000 */
[----:B------:R-:W5:Y:S01]  /*1940*/  MUFU.EX2 R26, R26 ;  /* 0x0000001a001a7308 */ /* 0x000f620000000800 */
[----:B----4-:R-:W-:Y:S01]  /*1950*/  @!P4 FMUL R45, R45, R45 ;  /* 0x0000002d2d2dc220 */ /* 0x010fe20000400000 */
[----:B------:R-:W-:Y:S01]  /*1960*/  FSETP.GEU.AND P4, PT, R27, -126, PT ;  /* 0xc2fc00001b00780b */ /* 0x000fe20003f8e000 */
[----:B---3--:R-:W-:Y:S01]  /*1970*/  FADD R9, R8, R41 ;  /* 0x0000002908097221 */ /* 0x008fe20000000000 */
[----:B------:R-:W-:Y:S01]  /*1980*/  FADD R8, R28, R44 ;  /* 0x0000002c1c087221 */ /* 0x000fe20000000000 */
[----:B------:R-:W-:Y:S01]  /*1990*/  F2FP.SATFINITE.E4M3.F32.PACK_AB_MERGE_C R28, R87, R28, RZ ;  /* 0x0000001c571c723e */ /* 0x000fe200048070ff */
[----:B------:R-:W-:Y:S01]  /*19a0*/  FADD R11, R10, R45 ;  /* 0x0000002d0a0b7221 */ /* 0x000fe20000000000 */
[----:B------:R-:W-:Y:S01]  /*19b0*/  @!P2 FMUL R31, R31, 0.5 ;  /* 0x3f0000001f1fa820 */ /* 0x000fe20000400000 */
[----:B------:R-:W3:Y:S01]  /*19c0*/  MUFU.EX2 R30, R30 ;  /* 0x0000001e001e7308 */ /* 0x000ee20000000800 */
[----:B--2---:R-:W-:Y:S01]  /*19d0*/  @!P6 FMUL R52, R52, R52 ;  /* 0x000000343434e220 */ /* 0x004fe20000400000 */
[----:B------:R-:W-:Y:S01]  /*19e0*/  FSETP.GEU.AND P6, PT, R34, -126, PT ;  /* 0xc2fc00002200780b */ /* 0x000fe20003fce000 */
[----:B------:R-:W-:Y:S01]  /*19f0*/  FADD R10, R32, R48 ;  /* 0x00000030200a7221 */ /* 0x000fe20000000000 */
[C---:B------:R-:W-:Y:S01]  /*1a00*/  F2FP.SATFINITE.E4M3.F32.PACK_AB_MERGE_C R32, R87.reuse, R32, RZ ;  /* 0x000000205720723e */ /* 0x040fe200048070ff */
[----:B------:R-:W-:Y:S01]  /*1a10*/  FADD R13, R36, R52 ;  /* 0x00000034240d7221 */ /* 0x000fe20000000000 */
[----:B------:R-:W-:Y:S01]  /*1a20*/  F2FP.SATFINITE.E4M3.F32.PACK_AB_MERGE_C R36, R87, R36, RZ ;  /* 0x000000245724723e */ /* 0x000fe200048070ff */
[----:B------:R-:W-:Y:S01]  /*1a30*/  @!P4 FMUL R27, R27, 0.5 ;  /* 0x3f0000001b1bc820 */ /* 0x000fe20000400000 */
[----:B------:R-:W2:Y:S01]  /*1a40*/  MUFU.EX2 R18, R31 ;  /* 0x0000001f00127308 */ /* 0x000ea20000000800 */
[----:B-----5:R-:W-:Y:S01]  /*1a50*/  @!P1 FMUL R26, R26, R26 ;  /* 0x0000001a1a1a9220 */ /* 0x020fe20000400000 */
[----:B------:R-:W-:Y:S01]  /*1a60*/  FSETP.GEU.AND P1, PT, R38, -126, PT ;  /* 0xc2fc00002600780b */ /* 0x000fe20003f2e000 */
[----:B------:R-:W-:Y:S01]  /*1a70*/  FADD R8, R8, R13 ;  /* 0x0000000d08087221 */ /* 0x000fe20000000000 */
[----:B------:R-:W-:-:S02]  /*1a80*/  F2FP.SATFINITE.E4M3.F32.PACK_AB_MERGE_C R41, R87, R41, RZ ;  /* 0x000000295729723e */ /* 0x000fc400048070ff */
[C---:B------:R-:W-:Y:S01]  /*1a90*/  F2FP.SATFINITE.E4M3.F32.PACK_AB_MERGE_C R44, R87.reuse, R44, RZ ;  /* 0x0000002c572c723e */ /* 0x040fe200048070ff */
[----:B------:R-:W-:Y:S01]  /*1aa0*/  @!P6 FMUL R34, R34, 0.5 ;  /* 0x3f0000002222e820 */ /* 0x000fe20000400000 */
[----:B------:R-:W4:Y:S01]  /*1ab0*/  MUFU.EX2 R6, R6 ;  /* 0x0000000600067308 */ /* 0x000f220000000800 */
[----:B---3--:R-:W-:Y:S01]  /*1ac0*/  @!P3 FMUL R30, R30, R30 ;  /* 0x0000001e1e1eb220 */ /* 0x008fe20000400000 */
[----:B------:R-:W-:Y:S02]  /*1ad0*/  FSETP.GEU.AND P3, PT, R42, -126, PT ;  /* 0xc2fc00002a00780b */ /* 0x000fe40003f6e000 */
[C---:B------:R-:W-:Y:S02]  /*1ae0*/  F2FP.SATFINITE.E4M3.F32.PACK_AB_MERGE_C R45, R87.reuse, R45, RZ ;  /* 0x0000002d572d723e */ /* 0x040fe400048070ff */
[----:B------:R-:W-:Y:S01]  /*1af0*/  F2FP.SATFINITE.E4M3.F32.PACK_AB_MERGE_C R48, R87, R48, RZ ;  /* 0x000000305730723e */ /* 0x000fe200048070ff */
[----:B------:R-:W-:Y:S01]  /*1b00*/  @!P1 FMUL R38, R38, 0.5 ;  /* 0x3f00000026269820 */ /* 0x000fe20000400000 */
[----:B------:R-:W3:Y:S01]  /*1b10*/  MUFU.EX2 R16, R27 ;  /* 0x0000001b00107308 */ /* 0x000ee20000000800 */
[----:B--2---:R-:W-:Y:S01]  /*1b20*/  @!P2 FMUL R18, R18, R18 ;  /* 0x000000121212a220 */ /* 0x004fe20000400000 */
[----:B------:R-:W-:-:S02]  /*1b30*/  FSETP.GEU.AND P2, PT, R43, -126, PT ;  /* 0xc2fc00002b00780b */ /* 0x000fc40003f4e000 */
[C---:B------:R-:W-:Y:S02]  /*1b40*/  F2FP.SATFINITE.E4M3.F32.PACK_AB_MERGE_C R52, R87.reuse, R52, RZ ;  /* 0x000000345734723e */ /* 0x040fe400048070ff */
[----:B------:R-:W-:Y:S01]  /*1b50*/  F2FP.SATFINITE.E4M3.F32.PACK_AB_MERGE_C R31, R87, R18, RZ ;  /* 0x00000012571f723e */ /* 0x000fe200048070ff */
[----:B------:R-:W-:Y:S01]  /*1b60*/  @!P3 FMUL R42, R42, 0.5 ;  /* 0x3f0000002a2ab820 */ /* 0x000fe20000400000 */
[----:B------:R-:W2:Y:S01]  /*1b70*/  MUFU.EX2 R34, R34 ;  /* 0x0000002200227308 */ /* 0x000ea20000000800 */
[----:B----4-:R-:W-:Y:S01]  /*1b80*/  @!P5 FMUL R6, R6, R6 ;  /* 0x000000060606d220 */ /* 0x010fe20000400000 */
[----:B------:R-:W-:Y:S02]  /*1b90*/  FSETP.GEU.AND P5, PT, R35, -126, PT ;  /* 0xc2fc00002300780b */ /* 0x000fe40003fae000 */
[----:B------:R-:W-:Y:S02]  /*1ba0*/  LOP3.LUT R28, R28, 0xff, RZ, 0xc0, !PT ;  /* 0x000000ff1c1c7812 */ /* 0x000fe400078ec0ff */
[----:B------:R-:W-:Y:S01]  /*1bb0*/  LOP3.LUT R36, R36, 0xff, RZ, 0xc0, !PT ;  /* 0x000000ff24247812 */ /* 0x000fe200078ec0ff */
[----:B------:R-:W-:Y:S01]  /*1bc0*/  @!P2 FMUL R43, R43, 0.5 ;  /* 0x3f0000002b2ba820 */ /* 0x000fe20000400000 */
[----:B------:R-:W4:Y:S01]  /*1bd0*/  MUFU.EX2 R38, R38 ;  /* 0x0000002600267308 */ /* 0x000f220000000800 */
[----:B---3--:R-:W-:Y:S01]  /*1be0*/  @!P4 FMUL R16, R16, R16 ;  /* 0x000000101010c220 */ /* 0x008fe20000400000 */
[----:B------:R-:W-:-:S02]  /*1bf0*/  FSETP.GEU.AND P4, PT, R39, -126, PT ;  /* 0xc2fc00002700780b */ /* 0x000fc40003f8e000 */
[----:B------:R-:W-:Y:S02]  /*1c00*/  PRMT R28, R29, 0x7604, R28 ;  /* 0x000076041d1c7816 */ /* 0x000fe4000000001c */
[----:B------:R-:W-:Y:S01]  /*1c10*/  F2FP.SATFINITE.E4M3.F32.PACK_AB_MERGE_C R27, R87, R16, RZ ;  /* 0x00000010571b723e */ /* 0x000fe200048070ff */
[----:B------:R-:W-:Y:S01]  /*1c20*/  @!P5 FMUL R35, R35, 0.5 ;  /* 0x3f0000002323d820 */ /* 0x000fe20000400000 */
[----:B------:R-:W3:Y:S01]  /*1c30*/  MUFU.EX2 R42, R42 ;  /* 0x0000002a002a7308 */ /* 0x000ee20000000800 */
[----:B--2---:R-:W-:Y:S01]  /*1c40*/  @!P6 FMUL R34, R34, R34 ;  /* 0x000000222222e220 */ /* 0x004fe20000400000 */
[----:B------:R-:W-:Y:S02]  /*1c50*/  FSETP.GEU.AND P6, PT, R46, -126, PT ;  /* 0xc2fc00002e00780b */ /* 0x000fe40003fce000 */
[----:B------:R-:W-:Y:S02]  /*1c60*/  LOP3.LUT R27, R27, 0xffff, RZ, 0xc0, !PT ;  /* 0x0000ffff1b1b7812 */ /* 0x000fe400078ec0ff */
[----:B------:R-:W-:Y:S01]  /*1c70*/  LOP3.LUT R32, R32, 0xff, RZ, 0xc0, !PT ;  /* 0x000000ff20207812 */ /* 0x000fe200078ec0ff */
[----:B------:R-:W-:Y:S01]  /*1c80*/  @!P4 FMUL R39, R39, 0.5 ;  /* 0x3f0000002727c820 */ /* 0x000fe20000400000 */
[----:B------:R-:W2:Y:S01]  /*1c90*/  MUFU.EX2 R20, R35 ;  /* 0x0000002300147308 */ /* 0x000ea20000000800 */
[----:B----4-:R-:W-:Y:S01]  /*1ca0*/  @!P1 FMUL R38, R38, R38 ;  /* 0x0000002626269220 */ /* 0x010fe20000400000 */
[----:B------:R-:W-:-:S02]  /*1cb0*/  FSETP.GEU.AND P1, PT, R50, -126, PT ;  /* 0xc2fc00003200780b */ /* 0x000fc40003f2e000 */
[----:B------:R-:W-:Y:S02]  /*1cc0*/  PRMT R36, R37, 0x7604, R36 ;  /* 0x0000760425247816 */ /* 0x000fe40000000024 */
[----:B------:R-:W-:Y:S01]  /*1cd0*/  LOP3.LUT R41, R41, 0xffff, RZ, 0xc0, !PT ;  /* 0x0000ffff29297812 */ /* 0x000fe200078ec0ff */
[----:B------:R-:W-:Y:S01]  /*1ce0*/  @!P6 FMUL R46, R46, 0.5 ;  /* 0x3f0000002e2ee820 */ /* 0x000fe20000400000 */
[----:B------:R4:W5:Y:S01]  /*1cf0*/  MUFU.EX2 R22, R39 ;  /* 0x0000002700167308 */ /* 0x0009620000000800 */
[----:B---3--:R-:W-:Y:S01]  /*1d00*/  @!P3 FMUL R42, R42, R42 ;  /* 0x0000002a2a2ab220 */ /* 0x008fe20000400000 */
[----:B------:R-:W-:Y:S02]  /*1d10*/  FSETP.GEU.AND P3, PT, R54, -126, PT ;  /* 0xc2fc00003600780b */ /* 0x000fe40003f6e000 */
[----:B------:R-:W-:Y:S02]  /*1d20*/  LOP3.LUT R44, R44, 0xff, RZ, 0xc0, !PT ;  /* 0x000000ff2c2c7812 */ /* 0x000fe400078ec0ff */
[----:B------:R-:W-:Y:S01]  /*1d30*/  LOP3.LUT R45, R45, 0xffff, RZ, 0xc0, !PT ;  /* 0x0000ffff2d2d7812 */ /* 0x000fe200078ec0ff */
[----:B------:R-:W-:Y:S01]  /*1d40*/  @!P1 FMUL R50, R50, 0.5 ;  /* 0x3f00000032329820 */ /* 0x000fe20000400000 */
[----:B------:R-:W3:Y:S01]  /*1d50*/  MUFU.EX2 R43, R43 ;  /* 0x0000002b002b7308 */ /* 0x000ee20000000800 */
[----:B--2---:R-:W-:Y:S01]  /*1d60*/  @!P5 FMUL R20, R20, R20 ;  /* 0x000000141414d220 */ /* 0x004fe20000400000 */
[----:B------:R-:W-:-:S02]  /*1d70*/  FSETP.GEU.AND P5, PT, R47, -126, PT ;  /* 0xc2fc00002f00780b */ /* 0x000fc40003fae000 */
[C---:B----4-:R-:W-:Y:S02]  /*1d80*/  F2FP.SATFINITE.E4M3.F32.PACK_AB_MERGE_C R39, R87.reuse, R6, RZ ;  /* 0x000000065727723e */ /* 0x050fe400048070ff */
[----:B------:R-:W-:Y:S01]  /*1d90*/  F2FP.SATFINITE.E4M3.F32.PACK_AB_MERGE_C R35, R87, R20, RZ ;  /* 0x000000145723723e */ /* 0x000fe200048070ff */
[----:B------:R-:W-:Y:S01]  /*1da0*/  @!P3 FMUL R54, R54, 0.5 ;  /* 0x3f0000003636b820 */ /* 0x000fe20000400000 */
[----:B------:R-:W2:Y:S01]  /*1db0*/  MUFU.EX2 R46, R46 ;  /* 0x0000002e002e7308 */ /* 0x000ea20000000800 */
[----:B-----5:R-:W-:Y:S01]  /*1dc0*/  @!P4 FMUL R22, R22, R22 ;  /* 0x000000161616c220 */ /* 0x020fe20000400000 */
[----:B------:R-:W-:Y:S02]  /*1dd0*/  FSETP.GEU.AND P4, PT, R51, -126, PT ;  /* 0xc2fc00003300780b */ /* 0x000fe40003f8e000 */
[----:B------:R-:W-:Y:S02]  /*1de0*/  LOP3.LUT R35, R35, 0xffff, RZ, 0xc0, !PT ;  /* 0x0000ffff23237812 */ /* 0x000fe400078ec0ff */
[----:B------:R-:W-:Y:S01]  /*1df0*/  LOP3.LUT R52, R52, 0xff, RZ, 0xc0, !PT ;  /* 0x000000ff34347812 */ /* 0x000fe200078ec0ff */
[----:B------:R-:W-:Y:S01]  /*1e00*/  @!P5 FMUL R47, R47, 0.5 ;  /* 0x3f0000002f2fd820 */ /* 0x000fe20000400000 */
[----:B------:R-:W4:Y:S01]  /*1e10*/  MUFU.EX2 R50, R50 ;  /* 0x0000003200327308 */ /* 0x000f220000000800 */
[----:B---3--:R-:W-:Y:S01]  /*1e20*/  @!P2 FMUL R43, R43, R43 ;  /* 0x0000002b2b2ba220 */ /* 0x008fe20000400000 */
[----:B------:R-:W-:-:S02]  /*1e30*/  FSETP.GEU.AND P2, PT, R5, -126, PT ;  /* 0xc2fc00000500780b */ /* 0x000fc40003f4e000 */
[----:B------:R-:W-:Y:S02]  /*1e40*/  LOP3.LUT R39, R39, 0xffff, RZ, 0xc0, !PT ;  /* 0x0000ffff27277812 */ /* 0x000fe400078ec0ff */
[----:B------:R-:W-:Y:S01]  /*1e50*/  LOP3.LUT R31, R31, 0xffff, RZ, 0xc0, !PT ;  /* 0x0000ffff1f1f7812 */ /* 0x000fe200078ec0ff */
[----:B------:R-:W-:Y:S01]  /*1e60*/  @!P4 FMUL R51, R51, 0.5 ;  /* 0x3f0000003333c820 */ /* 0x000fe20000400000 */
[----:B------:R-:W3:Y:S01]  /*1e70*/  MUFU.EX2 R47, R47 ;  /* 0x0000002f002f7308 */ /* 0x000ee20000000800 */
[----:B--2---:R-:W-:Y:S01]  /*1e80*/  @!P6 FMUL R46, R46, R46 ;  /* 0x0000002e2e2ee220 */ /* 0x004fe20000400000 */
[----:B------:R-:W-:Y:S01]  /*1e90*/  ISETP.GT.U32.AND P6, PT, R7, 0x1, PT ;  /* 0x000000010700780c */ /* 0x000fe20003fc4070 */
[----:B------:R-:W-:Y:S01]  /*1ea0*/  FADD R7, R24, R40 ;  /* 0x0000002818077221 */ /* 0x000fe20000000000 */
[----:B------:R-:W-:Y:S01]  /*1eb0*/  FADD R24, R12, R49 ;  /* 0x000000310c187221 */ /* 0x000fe20000000000 */
[----:B------:R-:W-:Y:S01]  /*1ec0*/  FADD R12, R14, R6 ;  /* 0x000000060e0c7221 */ /* 0x000fe20000000000 */
[----:B------:R-:W-:Y:S01]  /*1ed0*/  FADD R6, R26, R42 ;  /* 0x0000002a1a067221 */ /* 0x000fe20000000000 */
[----:B------:R-:W-:Y:S01]  /*1ee0*/  @!P2 FMUL R5, R5, 0.5 ;  /* 0x3f0000000505a820 */ /* 0x000fe20000400000 */
[----:B------:R-:W2:Y:S01]  /*1ef0*/  MUFU.EX2 R51, R51 ;  /* 0x0000003300337308 */ /* 0x000ea20000000800 */
[----:B----4-:R-:W-:Y:S01]  /*1f00*/  @!P1 FMUL R50, R50, R50 ;  /* 0x0000003232329220 */ /* 0x010fe20000400000 */
[C---:B------:R-:W-:Y:S01]  /*1f10*/  F2FP.SATFINITE.E4M3.F32.PACK_AB_MERGE_C R26, R87.reuse, R26, RZ ;  /* 0x0000001a571a723e */ /* 0x040fe200048070ff */
[----:B------:R-:W-:Y:S01]  /*1f20*/  FADD R14, R16, R43 ;  /* 0x0000002b100e7221 */ /* 0x000fe20000000000 */
[----:B------:R-:W-:Y:S01]  /*1f30*/  FADD R15, R30, R46 ;  /* 0x0000002e1e0f7221 */ /* 0x000fe20000000000 */
[----:B------:R-:W-:Y:S01]  /*1f40*/  FADD R17, R34, R50 ;  /* 0x0000003222117221 */ /* 0x000fe20000000000 */
[----:B------:R-:W-:Y:S01]  /*1f50*/  F2FP.SATFINITE.E4M3.F32.PACK_AB_MERGE_C R40, R87, R40, RZ ;  /* 0x000000285728723e */ /* 0x000fe200048070ff */
[----:B------:R-:W-:Y:S01]  /*1f60*/  FADD R7, R7, R10 ;  /* 0x0000000a07077221 */ /* 0x000fe20000000000 */
[----:B------:R-:W4:Y:S01]  /*1f70*/  MUFU.EX2 R54, R54 ;  /* 0x0000003600367308 */ /* 0x000f220000000800 */
[----:B---3--:R-:W-:Y:S01]  /*1f80*/  @!P5 FMUL R47, R47, R47 ;  /* 0x0000002f2f2fd220 */ /* 0x008fe20000400000 */
[----:B------:R-:W-:Y:S01]  /*1f90*/  F2FP.SATFINITE.E4M3.F32.PACK_AB_MERGE_C R49, R87, R49, RZ ;  /* 0x000000315731723e */ /* 0x000fe200048070ff */
[----:B------:R-:W-:Y:S01]  /*1fa0*/  IMAD.SHL.U32 R10, R27, 0x1000000, RZ ;  /* 0x010000001b0a7824 */ /* 0x000fe200078e00ff */
[C---:B------:R-:W-:Y:S01]  /*1fb0*/  F2FP.SATFINITE.E4M3.F32.PACK_AB_MERGE_C R30, R87.reuse, R30, RZ ;  /* 0x0000001e571e723e */ /* 0x040fe200048070ff */
[----:B------:R-:W-:Y:S01]  /*1fc0*/  FADD R16, R18, R47 ;  /* 0x0000002f12107221 */ /* 0x000fe20000000000 */
[----:B------:R-:W-:Y:S01]  /*1fd0*/  F2FP.SATFINITE.E4M3.F32.PACK_AB_MERGE_C R34, R87, R34, RZ ;  /* 0x000000225722723e */ /* 0x000fe200048070ff */
[----:B------:R-:W-:Y:S01]  /*1fe0*/  IMAD.MOV.U32 R27, RZ, RZ, 0x2130 ;  /* 0x00002130ff1b7424 */ /* 0x000fe200078e00ff */
[----:B------:R-:W3:Y:S01]  /*1ff0*/  MUFU.EX2 R5, R5 ;  /* 0x0000000500057308 */ /* 0x000ee20000000800 */
[----:B--2---:R-:W-:Y:S01]  /*2000*/  @!P4 FMUL R51, R51, R51 ;  /* 0x000000333333c220 */ /* 0x004fe20000400000 */
[----:B------:R-:W-:Y:S01]  /*2010*/  F2FP.SATFINITE.E4M3.F32.PACK_AB_MERGE_C R42, R87, R42, RZ ;  /* 0x0000002a572a723e */ /* 0x000fe200048070ff */
[----:B------:R-:W-:Y:S01]  /*2020*/  FADD R7, R7, R8 ;  /* 0x0000000807077221 */ /* 0x000fe20000000000 */
[----:B------:R-:W-:Y:S01]  /*2030*/  F2FP.SATFINITE.E4M3.F32.PACK_AB_MERGE_C R43, R87, R43, RZ ;  /* 0x0000002b572b723e */ /* 0x000fe200048070ff */
[----:B------:R-:W-:Y:S01]  /*2040*/  FADD R19, R20, R51 ;  /* 0x0000003314137221 */ /* 0x000fe20000000000 */
[----:B------:R-:W-:Y:S01]  /*2050*/  LOP3.LUT R20, R25, 0xffff, RZ, 0xc0, !PT ;  /* 0x0000ffff19147812 */ /* 0x000fe200078ec0ff */
[----:B------:R-:W-:Y:S01]  /*2060*/  IMAD.U32 R25, R34, 0x10000, RZ ;  /* 0x0001000022197824 */ /* 0x000fe200078e00ff */
[C---:B------:R-:W-:Y:S01]  /*2070*/  F2FP.SATFINITE.E4M3.F32.PACK_AB_MERGE_C R46, R87.reuse, R46, RZ ;  /* 0x0000002e572e723e */ /* 0x040fe200048070ff */
[----:B----4-:R-:W-:Y:S01]  /*2080*/  @!P3 FMUL R54, R54, R54 ;  /* 0x000000363636b220 */ /* 0x010fe20000400000 */
[C---:B------:R-:W-:Y:S01]  /*2090*/  F2FP.SATFINITE.E4M3.F32.PACK_AB_MERGE_C R47, R87.reuse, R47, RZ ;  /* 0x0000002f572f723e */ /* 0x040fe200048070ff */
[----:B------:R-:W-:Y:S01]  /*20a0*/  FADD R6, R6, R17 ;  /* 0x0000001106067221 */ /* 0x000fe20000000000 */
[C---:B------:R-:W-:Y:S01]  /*20b0*/  F2FP.SATFINITE.E4M3.F32.PACK_AB_MERGE_C R50, R87.reuse, R50, RZ ;  /* 0x000000325732723e */ /* 0x040fe200048070ff */
[----:B------:R-:W-:Y:S01]  /*20c0*/  FADD R18, R38, R54 ;  /* 0x0000003626127221 */ /* 0x000fe20000000000 */
[C---:B------:R-:W-:Y:S01]  /*20d0*/  F2FP.SATFINITE.E4M3.F32.PACK_AB_MERGE_C R38, R87.reuse, R38, RZ ;  /* 0x000000265726723e */ /* 0x040fe200048070ff */
[----:B------:R-:W-:Y:S01]  /*20e0*/  IMAD.U32 R37, R46, 0x10000, RZ ;  /* 0x000100002e257824 */ /* 0x000fe200078e00ff */
[----:B------:R-:W-:Y:S01]  /*20f0*/  F2FP.SATFINITE.E4M3.F32.PACK_AB_MERGE_C R51, R87, R51, RZ ;  /* 0x000000335733723e */ /* 0x000fe200048070ff */
[----:B---3--:R-:W-:Y:S01]  /*2100*/  @!P2 FMUL R5, R5, R5 ;  /* 0x000000050505a220 */ /* 0x008fe20000400000 */
[C---:B------:R-:W-:Y:S01]  /*2110*/  F2FP.SATFINITE.E4M3.F32.PACK_AB_MERGE_C R54, R87.reuse, R54, RZ ;  /* 0x000000365736723e */ /* 0x040fe200048070ff */
[----:B------:R-:W-:Y:S01]  /*2120*/  IMAD.U32 R29, R38, 0x10000, RZ ;  /* 0x00010000261d7824 */ /* 0x000fe200078e00ff */
[----:B------:R-:W-:Y:S01]  /*2130*/  PRMT R20, R20, 0x7604, R23 ;  /* 0x0000760414147816 */ /* 0x000fe20000000017 */
[----:B------:R-:W-:Y:S01]  /*2140*/  FADD R21, R22, R5 ;  /* 0x0000000516157221 */ /* 0x000fe20000000000 */
[C---:B------:R-:W-:Y:S01]  /*2150*/  F2FP.SATFINITE.E4M3.F32.PACK_AB_MERGE_C R22, R87.reuse, R22, RZ ;  /* 0x000000165716723e */ /* 0x040fe200048070ff */
[----:B------:R-:W-:Y:S01]  /*2160*/  IMAD.U32 R23, R30, 0x10000, RZ ;  /* 0x000100001e177824 */ /* 0x000fe200078e00ff */
[----:B------:R-:W-:Y:S01]  /*2170*/  F2FP.SATFINITE.E4M3.F32.PACK_AB_MERGE_C R87, R87, R5, RZ ;  /* 0x000000055757723e */ /* 0x000fe200048070ff */
[----:B------:R-:W-:Y:S01]  /*2180*/  IMAD.U32 R5, R26, 0x10000, RZ ;  /* 0x000100001a057824 */ /* 0x000fe200078e00ff */
[----:B------:R-:W-:Y:S01]  /*2190*/  LOP3.LUT R22, R22, 0xffff, RZ, 0xc0, !PT ;  /* 0x0000ffff16167812 */ /* 0x000fe200078ec0ff */
[----:B------:R-:W-:Y:S01]  /*21a0*/  FADD R15, R15, R18 ;  /* 0x000000120f0f7221 */ /* 0x000fe20000000000 */
[----:B------:R-:W-:Y:S01]  /*21b0*/  LOP3.LUT R40, R40, 0xff, RZ, 0xc0, !PT ;  /* 0x000000ff28287812 */ /* 0x000fe200078ec0ff */
[----:B------:R-:W-:Y:S01]  /*21c0*/  IMAD.MOV.U32 R8, RZ, RZ, 0x3276 ;  /* 0x00003276ff087424 */ /* 0x000fe200078e00ff */
[----:B------:R-:W-:Y:S01]  /*21d0*/  LOP3.LUT R5, R20, 0xff0000, R5, 0xf8, !PT ;  /* 0x00ff000014057812 */ /* 0x000fe200078ef805 */
[----:B------:R-:W-:Y:S01]  /*21e0*/  IMAD.SHL.U32 R22, R22, 0x1000000, RZ ;  /* 0x0100000016167824 */ /* 0x000fe200078e00ff */
[----:B------:R-:W-:Y:S01]  /*21f0*/  PRMT R32, R33, 0x7604, R32 ;  /* 0x0000760421207816 */ /* 0x000fe20000000020 */
[----:B------:R-:W-:Y:S01]  /*2200*/  IMAD.U32 R33, R42, 0x10000, RZ ;  /* 0x000100002a217824 */ /* 0x000fe200078e00ff */
[----:B------:R-:W-:Y:S01]  /*2210*/  LOP3.LUT R48, R48, 0xff, RZ, 0xc0, !PT ;  /* 0x000000ff30307812 */ /* 0x000fe200078ec0ff */
[----:B------:R-:W-:Y:S01]  /*2220*/  IMAD.SHL.U32 R20, R31, 0x1000000, RZ ;  /* 0x010000001f147824 */ /* 0x000fe200078e00ff */
[----:B------:R-:W-:Y:S01]  /*2230*/  LOP3.LUT R49, R49, 0xffff, RZ, 0xc0, !PT ;  /* 0x0000ffff31317812 */ /* 0x000fe200078ec0ff */
[----:B------:R-:W-:Y:S01]  /*2240*/  FADD R9, R9, R24 ;  /* 0x0000001809097221 */ /* 0x000fe20000000000 */
[----:B------:R-:W-:Y:S01]  /*2250*/  LOP3.LUT R29, R36, 0xff0000, R29, 0xf8, !PT ;  /* 0x00ff0000241d7812 */ /* 0x000fe200078ef81d */
[----:B------:R-:W-:Y:S01]  /*2260*/  FADD R12, R11, R12 ;  /* 0x0000000c0b0c7221 */ /* 0x000fe20000000000 */
[----:B------:R-:W-:Y:S01]  /*2270*/  LOP3.LUT R43, R43, 0xffff, RZ, 0xc0, !PT ;  /* 0x0000ffff2b2b7812 */ /* 0x000fe200078ec0ff */
[----:B------:R-:W-:Y:S01]  /*2280*/  FADD R14, R14, R19 ;  /* 0x000000130e0e7221 */ /* 0x000fe20000000000 */
[----:B------:R-:W-:Y:S01]  /*2290*/  LOP3.LUT R47, R47, 0xffff, RZ, 0xc0, !PT ;  /* 0x0000ffff2f2f7812 */ /* 0x000fe200078ec0ff */
[----:B------:R-:W-:Y:S01]  /*22a0*/  FADD R21, R16, R21 ;  /* 0x0000001510157221 */ /* 0x000fe20000000000 */
[----:B------:R-:W-:Y:S01]  /*22b0*/  PRMT R40, R41, 0x7604, R40 ;  /* 0x0000760429287816 */ /* 0x000fe20000000028 */
[----:B------:R-:W-:Y:S01]  /*22c0*/  IMAD.U32 R41, R54, 0x10000, RZ ;  /* 0x0001000036297824 */ /* 0x000fe200078e00ff */
[----:B------:R-:W-:Y:S01]  /*22d0*/  LOP3.LUT R5, R5, R10, RZ, 0xfc, !PT ;  /* 0x0000000a05057212 */ /* 0x000fe200078efcff */
[----:B------:R-:W-:Y:S01]  /*22e0*/  IMAD.SHL.U32 R10, R35, 0x1000000, RZ ;  /* 0x01000000230a7824 */ /* 0x000fe200078e00ff */
[----:B------:R-:W-:Y:S01]  /*22f0*/  LOP3.LUT R87, R87, 0xffff, RZ, 0xc0, !PT ;  /* 0x0000ffff57577812 */ /* 0x000fe200078ec0ff */
[----:B------:R-:W-:Y:S01]  /*2300*/  IMAD.SHL.U32 R26, R47, 0x1000000, RZ ;  /* 0x010000002f1a7824 */ /* 0x000fe200078e00ff */
[----:B------:R-:W-:Y:S01]  /*2310*/  PRMT R44, R45, 0x7604, R44 ;  /* 0x000076042d2c7816 */ /* 0x000fe2000000002c */
[----:B------:R-:W-:Y:S01]  /*2320*/  FADD R15, R6, R15 ;  /* 0x0000000f060f7221 */ /* 0x000fe20000000000 */
[----:B------:R-:W-:Y:S01]  /*2330*/  PRMT R52, R39, 0x7604, R52 ;  /* 0x0000760427347816 */ /* 0x000fe20000000034 */
[----:B------:R-:W-:Y:S01]  /*2340*/  IMAD.U32 R39, R50, 0x10000, RZ ;  /* 0x0001000032277824 */ /* 0x000fe200078e00ff */
[----:B------:R-:W-:Y:S01]  /*2350*/  LOP3.LUT R51, R51, 0xffff, RZ, 0xc0, !PT ;  /* 0x0000ffff33337812 */ /* 0x000fe200078ec0ff */
[----:B------:R-:W-:Y:S01]  /*2360*/  IMAD.SHL.U32 R30, R87, 0x1000000, RZ ;  /* 0x01000000571e7824 */ /* 0x000fe200078e00ff */
[----:B------:R-:W-:Y:S01]  /*2370*/  LOP3.LUT R25, R32, 0xff0000, R25, 0xf8, !PT ;  /* 0x00ff000020197812 */ /* 0x000fe200078ef819 */
[----:B------:R-:W-:Y:S01]  /*2380*/  FADD R12, R9, R12 ;  /* 0x0000000c090c7221 */ /* 0x000fe20000000000 */
[----:B------:R-:W-:Y:S01]  /*2390*/  PRMT R48, R49, 0x7604, R48 ;  /* 0x0000760431307816 */ /* 0x000fe20000000030 */
[----:B------:R-:W-:Y:S01]  /*23a0*/  FADD R14, R14, R21 ;  /* 0x000000150e0e7221 */ /* 0x000fe20000000000 */
[----:B------:R-:W-:Y:S01]  /*23b0*/  LOP3.LUT R23, R28, 0xff0000, R23, 0xf8, !PT ;  /* 0x00ff00001c177812 */ /* 0x000fe200078ef817 */
[----:B------:R-:W-:Y:S01]  /*23c0*/  IMAD.SHL.U32 R28, R51, 0x1000000, RZ ;  /* 0x01000000331c7824 */ /* 0x000fe200078e00ff */
[----:B------:R-:W-:Y:S01]  /*23d0*/  LOP3.LUT R29, R29, R22, RZ, 0xfc, !PT ;  /* 0x000000161d1d7212 */ /* 0x000fe200078efcff */
[----:B------:R-:W-:Y:S01]  /*23e0*/  IMAD.SHL.U32 R22, R43, 0x1000000, RZ ;  /* 0x010000002b167824 */ /* 0x000fe200078e00ff */
[----:B------:R-:W-:Y:S01]  /*23f0*/  LOP3.LUT R33, R40, 0xff0000, R33, 0xf8, !PT ;  /* 0x00ff000028217812 */ /* 0x000fe200078ef821 */
[----:B------:R-:W-:Y:S01]  /*2400*/  FADD R7, R7, R12 ;  /* 0x0000000c07077221 */ /* 0x000fe20000000000 */
[----:B------:R-:W-:-:S02]  /*2410*/  LOP3.LUT R37, R44, 0xff0000, R37, 0xf8, !PT ;  /* 0x00ff00002c257812 */ /* 0x000fc400078ef825 */
[----:B------:R-:W-:Y:S02]  /*2420*/  LOP3.LUT R41, R52, 0xff0000, R41, 0xf8, !PT ;  /* 0x00ff000034297812 */ /* 0x000fe400078ef829 */
[----:B------:R-:W-:Y:S01]  /*2430*/  LOP3.LUT R10, R25, R10, RZ, 0xfc, !PT ;  /* 0x0000000a190a7212 */ /* 0x000fe200078efcff */
[----:B------:R-:W-:Y:S01]  /*2440*/  IMAD.MOV.U32 R25, RZ, RZ, 0x3021 ;  /* 0x00003021ff197424 */ /* 0x000fe200078e00ff */
[----:B------:R-:W-:Y:S02]  /*2450*/  LOP3.LUT R39, R48, 0xff0000, R39, 0xf8, !PT ;  /* 0x00ff000030277812 */ /* 0x000fe400078ef827 */
[----:B------:R-:W-:Y:S02]  /*2460*/  LOP3.LUT R20, R23, R20, RZ, 0xfc, !PT ;  /* 0x0000001417147212 */ /* 0x000fe400078efcff */
[----:B------:R-:W-:Y:S02]  /*2470*/  LOP3.LUT R22, R33, R22, RZ, 0xfc, !PT ;  /* 0x0000001621167212 */ /* 0x000fe400078efcff */
[----:B------:R-:W-:-:S02]  /*2480*/  LOP3.LUT R37, R37, R26, RZ, 0xfc, !PT ;  /* 0x0000001a25257212 */ /* 0x000fc400078efcff */
[----:B------:R-:W-:Y:S02]  /*2490*/  LOP3.LUT R41, R41, R30, RZ, 0xfc, !PT ;  /* 0x0000001e29297212 */ /* 0x000fe400078efcff */
[----:B------:R-:W-:Y:S02]  /*24a0*/  LOP3.LUT R28, R39, R28, RZ, 0xfc, !PT ;  /* 0x0000001c271c7212 */ /* 0x000fe400078efcff */
[----:B------:R-:W-:Y:S02]  /*24b0*/  SEL R26, R20, R5, P6 ;  /* 0x00000005141a7207 */ /* 0x000fe40003000000 */
[----:B------:R-:W-:Y:S02]  /*24c0*/  SEL R23, R5, R20, P6 ;  /* 0x0000001405177207 */ /* 0x000fe40003000000 */
[----:B------:R-:W-:Y:S02]  /*24d0*/  SEL R30, R29, R10, P6 ;  /* 0x0000000a1d1e7207 */ /* 0x000fe40003000000 */
[----:B------:R-:W-:-:S02]  /*24e0*/  SHF.R.U32.HI R5, RZ, R0, R25 ;  /* 0x00000000ff057219 */ /* 0x000fc40000011619 */
[----:B------:R-:W-:Y:S02]  /*24f0*/  SHF.R.U32.HI R20, RZ, R0, R27 ;  /* 0x00000000ff147219 */ /* 0x000fe4000001161b */
[----:B------:R-:W-:Y:S02]  /*2500*/  SEL R29, R10, R29, P6 ;  /* 0x0000001d0a1d7207 */ /* 0x000fe40003000000 */
[----:B------:R-:W-:Y:S02]  /*2510*/  SEL R10, R37, R22, P6 ;  /* 0x00000016250a7207 */ /* 0x000fe40003000000 */
[----:B------:R-:W-:Y:S02]  /*2520*/  SEL R37, R22, R37, P6 ;  /* 0x0000002516257207 */ /* 0x000fe40003000000 */
[----:B------:R-:W-:Y:S02]  /*2530*/  SEL R22, R41, R28, P6 ;  /* 0x0000001c29167207 */ /* 0x000fe40003000000 */
[----:B------:R-:W-:-:S02]  /*2540*/  LOP3.LUT R5, R5, 0xf, RZ, 0xc0, !PT ;  /* 0x0000000f05057812 */ /* 0x000fc400078ec0ff */
[----:B------:R-:W-:Y:S02]  /*2550*/  LOP3.LUT R20, R20, 0xf, RZ, 0xc0, !PT ;  /* 0x0000000f14147812 */ /* 0x000fe400078ec0ff */
[----:B------:R-:W-:Y:S01]  /*2560*/  SEL R41, R28, R41, P6 ;  /* 0x000000291c297207 */ /* 0x000fe20003000000 */
[----:B------:R-:W-:Y:S01]  /*2570*/  SHFL.IDX PT, R26, R26, R5, 0x1c1f ;  /* 0x001c1f051a1a7589 */ /* 0x000fe200000e0000 */
[----:B------:R-:W-:Y:S01]  /*2580*/  SEL R6, R8, 0x7632, P6 ;  /* 0x0000763208067807 */ /* 0x000fe20003000000 */
[----:B------:R-:W-:Y:S02]  /*2590*/  FADD R8, R15, R14 ;  /* 0x0000000e0f087221 */ /* 0x000fe40000000000 */
[----:B------:R-:W2:Y:S04]  /*25a0*/  SHFL.IDX PT, R23, R23, R20, 0x1c1f ;  /* 0x001c1f1417177589 */ /* 0x000ea800000e0000 */
[----:B------:R-:W-:Y:S04]  /*25b0*/  SHFL.IDX PT, R10, R10, R5, 0x1c1f ;  /* 0x001c1f050a0a7589 */ /* 0x000fe800000e0000 */
[----:B------:R-:W3:Y:S04]  /*25c0*/  SHFL.IDX PT, R37, R37, R20, 0x1c1f ;  /* 0x001c1f1425257589 */ /* 0x000ee800000e0000 */
[----:B------:R-:W-:Y:S04]  /*25d0*/  SHFL.IDX PT, R30, R30, R5, 0x1c1f ;  /* 0x001c1f051e1e7589 */ /* 0x000fe800000e0000 */
[----:B------:R-:W4:Y:S04]  /*25e0*/  SHFL.IDX PT, R29, R29, R20, 0x1c1f ;  /* 0x001c1f141d1d7589 */ /* 0x000f2800000e0000 */
[----:B------:R5:W-:Y:S04]  /*25f0*/  SHFL.IDX PT, R22, R22, R5, 0x1c1f ;  /* 0x001c1f0516167589 */ /* 0x000be800000e0000 */
[----:B------:R-:W1:Y:S01]  /*2600*/  SHFL.IDX PT, R41, R41, R20, 0x1c1f ;  /* 0x001c1f1429297589 */ /* 0x000e6200000e0000 */
[----:B--2---:R-:W-:Y:S01]  /*2610*/  PRMT R25, R26, R6, R23 ;  /* 0x000000061a197216 */ /* 0x004fe20000000017 */
[----:B-----5:R-:W-:-:S05]  /*2620*/  IMAD.MOV.U32 R5, RZ, RZ, 0x1054 ;  /* 0x00001054ff057424 */ /* 0x020fca00078e00ff */
[----:B------:R-:W-:-:S04]  /*2630*/  SEL R5, R5, 0x5410, P6 ;  /* 0x0000541005057807 */ /* 0x000fc80003000000 */
[-C--:B------:R-:W-:Y:S02]  /*2640*/  PRMT R24, R26, R5.reuse, R23 ;  /* 0x000000051a187216 */ /* 0x080fe40000000017 */
[-C--:B---3--:R-:W-:Y:S02]  /*2650*/  PRMT R36, R10, R5.reuse, R37 ;  /* 0x000000050a247216 */ /* 0x088fe40000000025 */
[CCC-:B----4-:R-:W-:Y:S02]  /*2660*/  PRMT R26, R30.reuse, R5.reuse, R29.reuse ;  /* 0x000000051e1a7216 */ /* 0x1d0fe4000000001d */
[-C--:B------:R-:W-:Y:S02]  /*2670*/  PRMT R27, R30, R6.reuse, R29 ;  /* 0x000000061e1b7216 */ /* 0x080fe4000000001d */
[----:B------:R-:W-:Y:S02]  /*2680*/  PRMT R37, R10, R6, R37 ;  /* 0x000000060a257216 */ /* 0x000fe40000000025 */
[----:B-1----:R-:W-:-:S02]  /*2690*/  PRMT R38, R22, R5, R41 ;  /* 0x0000000516267216 */ /* 0x002fc40000000029 */
[----:B------:R-:W-:Y:S01]  /*26a0*/  PRMT R39, R22, R6, R41 ;  /* 0x0000000616277216 */ /* 0x000fe20000000029 */
[----:B------:R-:W-:Y:S06]  /*26b0*/  @!P0 BRA `(.L_x_19) ;  /* 0x0000000000048947 */ /* 0x000fec0003800000 */
[----:B------:R-:W-:Y:S01]  /*26c0*/  BPT.TRAP 0x1 ;  /* 0x000000040000795c */ /* 0x000fe20000300000 */
.L_x_19:
[----:B------:R-:W1:Y:S02]  /*26d0*/  SYNCS.PHASECHK.TRANS64.TRYWAIT P1, [UR37+0x7008], R2 ;  /* 0x00700802ff0075a7 */ /* 0x000e640008020165 */
[----:B-1----:R-:W-:Y:S05]  /*26e0*/  @!P1 BRA `(.L_x_20) ;  /* 0x0000004400449947 */ /* 0x002fea0003800000 */
.L_x_91:
[----:B------:R-:W-:Y:S01]  /*26f0*/  UIADD3 UR6, UR12, 0x100, URZ ;  /* 0x000001000c067890 */ /* 0x000fe2000fffe03f */
[----:B------:R-:W-:Y:S01]  /*2700*/  WARPGROUP.ARRIVE ;  /* 0x00000000000079c5 */ /* 0x000fe20000000000 */
[----:B------:R-:W-:-:S07]  /*2710*/  UMOV UR7, 0x80000020 ;  /* 0x8000002000077882 */ /* 0x000fce0000000000 */
[----:B------:R-:W-:Y:S01]  /*2720*/  QGMMA.64x64x32.F32.E4M3.E4M3 R56, R24, gdesc[UR4], RZ, !UPT, gsb0 ;  /* 0x00e0000418387df3 */ /* 0x000fe2000c0008ff */
[----:B------:R-:W-:Y:S01]  /*2730*/  UIADD3 UR6, UR12, 0x102, URZ ;  /* 0x000001020c067890 */ /* 0x000fe2000fffe03f */
[----:B------:R-:W-:Y:S01]  /*2740*/  UMOV UR7, 0x80000020 ;  /* 0x8000002000077882 */ /* 0x000fe20000000000 */
[----:B------:R-:W-:Y:S02]  /*2750*/  WARPGROUP.DEPBAR.LE gsb0, 0x0 ;  /* 0x00008000000079c5 */ /* 0x000fe40000010000 */
[----:B------:R-:W-:-:S06]  /*2760*/  WARPGROUP.ARRIVE ;  /* 0x00000000000079c5 */ /* 0x000fcc0000000000 */
[----:B------:R-:W-:Y:S03]  /*2770*/  QGMMA.64x64x32.F32.E4M3.E4M3 R56, R36, gdesc[UR4], R56, gsb0 ;  /* 0x00e0000424387df3 */ /* 0x000fe60008000838 */
[----:B------:R-:W-:Y:S02]  /*2780*/  WARPGROUP.DEPBAR.LE gsb0, 0x0 ;  /* 0x00008000000079c5 */ /* 0x000fe40000010000 */
[----:B------:R-:W-:Y:S05]  /*2790*/  @!P0 BRA `(.L_x_21) ;  /* 0x0000000000048947 */ /* 0x000fea0003800000 */
[----:B------:R-:W-:Y:S01]  /*27a0*/  BPT.TRAP 0x1 ;  /* 0x000000040000795c */ /* 0x000fe20000300000 */
.L_x_21:
[----:B------:R-:W-:Y:S02]  /*27b0*/  UISETP.EQ.AND UP0, UPT, UR36, URZ, !UP0 ;  /* 0x0000003f2400728c */ /* 0x000fe4000c702270 */
[----:B------:R-:W-:Y:S02]  /*27c0*/  UIADD3 UR6, UR37, 0x7028, URZ ;  /* 0x0000702825067890 */ /* 0x000fe4000fffe03f */
[----:B------:R-:W-:Y:S02]  /*27d0*/  USEL UR7, URZ, 0x1, !UP0 ;  /* 0x000000013f077887 */ /* 0x000fe4000c000000 */
[----:B------:R-:W-:Y:S02]  /*27e0*/  UPRMT UR6, URZ, 0x654, UR6 ;  /* 0x000006543f067896 */ /* 0x000fe40008000006 */
[----:B------:R-:W-:-:S04]  /*27f0*/  USEL UR7, UR7, 0x2, UP1 ;  /* 0x0000000207077887 */ /* 0x000fc80008800000 */
[----:B------:R-:W-:-:S03]  /*2800*/  UISETP.GT.U32.AND UP0, UPT, UR7, 0x1, UPT ;  /* 0x000000010700788c */ /* 0x000fc6000bf04070 */
[----:B------:R-:W-:Y:S03]  /*2810*/  SYNCS.ARRIVE.TRANS64.RED.A1T0 RZ, [UR6], RZ ;  /* 0x000000ffffff79a7 */ /* 0x000fe60008100406 */
[----:B------:R-:W-:-:S13]  /*2820*/  PLOP3.LUT P1, PT, PT, PT, UP0, 0x80, 0x0 ;  /* 0x000000000000781c */ /* 0x000fda0003f2f008 */
[----:B------:R-:W-:Y:S05]  /*2830*/  @P1 BRA `(.L_x_22) ;  /* 0x0000000000041947 */ /* 0x000fea0003800000 */
[----:B------:R-:W-:Y:S01]  /*2840*/  BPT.TRAP 0x1 ;  /* 0x000000040000795c */ /* 0x000fe20000300000 */
.L_x_22:
[----:B-1----:R-:W1:Y:S02]  /*2850*/  LDC R2, c[0x0][0x28c] ;  /* 0x0000a300ff027b82 */ /* 0x002e640000000800 */
[----:B-1----:R-:W-:-:S13]  /*2860*/  ISETP.GE.AND P2, PT, R2, 0x41, PT ;  /* 0x000000410200780c */ /* 0x002fda0003f46270 */
[----:B------:R-:W-:Y:S05]  /*2870*/  @!P2 BRA `(.L_x_23) ;  /* 0x0000001c00b0a947 */ /* 0x000fea0003800000 */
[----:B------:R-:W-:Y:S01]  /*2880*/  VIADD R2, R2, 0x3f ;  /* 0x0000003f02027836 */ /* 0x000fe20000000000 */
[----:B------:R-:W-:Y:S01]  /*2890*/  UMOV UR13, 0x2 ;  /* 0x00000002000d7882 */ /* 0x000fe20000000000 */
[----:B------:R-:W-:Y:S01]  /*28a0*/  IMAD.MOV.U32 R11, RZ, RZ, R3 ;  /* 0x000000ffff0b7224 */ /* 0x000fe200078e0003 */
[----:B------:R-:W-:Y:S01]  /*28b0*/  UMOV UR14, 0x1 ;  /* 0x00000001000e7882 */ /* 0x000fe20000000000 */
[----:B------:R-:W-:Y:S01]  /*28c0*/  IMAD.MOV.U32 R13, RZ, RZ, R4 ;  /* 0x000000ffff0d7224 */ /* 0x000fe200078e0004 */
[----:B------:R-:W-:Y:S01]  /*28d0*/  SHF.R.S32.HI R9, RZ, 0x1f, R2 ;  /* 0x0000001fff097819 */ /* 0x000fe20000011402 */
[----:B------:R-:W-:-:S03]  /*28e0*/  ULDC UR15, c[0x0][0x604] ;  /* 0x00018100000f7ab9 */ /* 0x000fc60000000800 */
[----:B------:R-:W-:Y:S01]  /*28f0*/  LEA.HI R2, R9, R2, RZ, 0x6 ;  /* 0x0000000209027211 */ /* 0x000fe200078f30ff */
[----:B------:R-:W-:-:S03]  /*2900*/  IMAD.MOV.U32 R9, RZ, RZ, RZ ;  /* 0x000000ffff097224 */ /* 0x000fc600078e00ff */
[----:B------:R-:W-:-:S07]  /*2910*/  SHF.R.S32.HI R2, RZ, 0x6, R2 ;  /* 0x00000006ff027819 */ /* 0x000fce0000011402 */
.L_x_34:
[----:B------:R-:W-:-:S13]  /*2920*/  PLOP3.LUT P3, PT, PT, PT, UP1, 0x80, 0x0 ;  /* 0x000000000000781c */ /* 0x000fda0003f6f018 */
[----:B-1----:R-:W-:Y:S05]  /*2930*/  @!P3 BRA `(.L_x_24) ;  /* 0x000000000004b947 */ /* 0x002fea0003800000 */
[----:B------:R-:W-:Y:S01]  /*2940*/  BPT.TRAP 0x1 ;  /* 0x000000040000795c */ /* 0x000fe20000300000 */
.L_x_24:
[----:B------:R-:W-:Y:S01]  /*2950*/  ULEA UR6, UR13, UR37, 0x3 ;  /* 0x000000250d067291 */ /* 0x000fe2000f8e183f */
[----:B------:R-:W-:-:S08]  /*2960*/  SHF.L.U32 R3, R9, 0x1f, RZ ;  /* 0x0000001f09037819 */ /* 0x000fd000000006ff */
[----:B------:R-:W1:Y:S02]  /*2970*/  SYNCS.PHASECHK.TRANS64.TRYWAIT P2, [UR6+0x7000], R3 ;  /* 0x00700003ff0075a7 */ /* 0x000e640008040146 */
[----:B-1----:R-:W-:Y:S05]  /*2980*/  @!P2 BRA `(.L_x_25) ;  /* 0x0000004000b4a947 */ /* 0x002fea0003800000 */
.L_x_92:
[----:B------:R-:W-:Y:S01]  /*2990*/  ULEA UR6, UR13, UR12, 0x8 ;  /* 0x0000000c0d067291 */ /* 0x000fe2000f8e403f */
[----:B------:R-:W-:Y:S01]  /*29a0*/  WARPGROUP.ARRIVE ;  /* 0x00000000000079c5 */ /* 0x000fe20000000000 */
[----:B------:R-:W-:Y:S01]  /*29b0*/  UMOV UR7, 0x80000020 ;  /* 0x8000002000077882 */ /* 0x000fe20000000000 */
[----:B------:R-:W-:Y:S01]  /*29c0*/  UMOV UR11, 0x80000020 ;  /* 0x80000020000b7882 */ /* 0x000fe20000000000 */
[----:B------:R-:W-:Y:S02]  /*29d0*/  UIADD3 UR10, UR6, 0x2, URZ ;  /* 0x00000002060a7890 */ /* 0x000fe4000fffe03f */
[----:B------:R-:W-:-:S03]  /*29e0*/  UIADD3 UR13, UR13, 0x1, URZ ;  /* 0x000000010d0d7890 */ /* 0x000fc6000fffe03f */
[----:B------:R-:W-:Y:S01]  /*29f0*/  QGMMA.64x64x32.F32.E4M3.E4M3 R24, gdesc[UR4], RZ, !UPT, gsb0 ;  /* 0x00e00000041879f3 */ /* 0x000fe2000c0008ff */
[----:B------:R-:W-:-:S04]  /*2a00*/  UISETP.NE.AND UP0, UPT, UR13, 0x5, UPT ;  /* 0x000000050d00788c */ /* 0x000fc8000bf05270 */
[----:B------:R-:W-:Y:S02]  /*2a10*/  USEL UR6, URZ, 0x1, UP0 ;  /* 0x000000013f067887 */ /* 0x000fe40008000000 */
[----:B------:R-:W-:-:S04]  /*2a20*/  USEL UR13, UR13, URZ, UP0 ;  /* 0x0000003f0d0d7287 */ /* 0x000fc80008000000 */
[----:B------:R-:W-:Y:S01]  /*2a30*/  LOP3.LUT R9, R9, UR6, RZ, 0x3c, !PT ;  /* 0x0000000609097c12 */ /* 0x000fe2000f8e3cff */
[----:B------:R-:W-:Y:S02]  /*2a40*/  WARPGROUP.DEPBAR.LE gsb0, 0x0 ;  /* 0x00008000000079c5 */ /* 0x000fe40000010000 */
[----:B------:R-:W-:-:S06]  /*2a50*/  WARPGROUP.ARRIVE ;  /* 0x00000000000079c5 */ /* 0x000fcc0000000000 */
[----:B------:R-:W-:Y:S03]  /*2a60*/  QGMMA.64x64x32.F32.E4M3.E4M3 R24, gdesc[UR8], R24, gsb0 ;  /* 0x00e00000081879f3 */ /* 0x000fe60008000818 */
[----:B------:R-:W-:Y:S02]  /*2a70*/  WARPGROUP.DEPBAR.LE gsb0, 0x0 ;  /* 0x00008000000079c5 */ /* 0x000fe40000010000 */
[----:B------:R-:W-:Y:S05]  /*2a80*/  @!P3 BRA `(.L_x_26) ;  /* 0x000000000004b947 */ /* 0x000fea0003800000 */
[----:B------:R-:W-:Y:S01]  /*2a90*/  BPT.TRAP 0x1 ;  /* 0x000000040000795c */ /* 0x000fe20000300000 */
.L_x_26:
[----:B-1----:R-:W-:Y:S01]  /*2aa0*/  FMNMX R4, R24, R11, !PT ;  /* 0x0000000b18047209 */ /* 0x002fe20007800000 */
[----:B------:R-:W-:Y:S01]  /*2ab0*/  ULEA UR6, UR13, UR37, 0x3 ;  /* 0x000000250d067291 */ /* 0x000fe2000f8e183f */
[----:B------:R-:W-:Y:S02]  /*2ac0*/  FMNMX R16, R26, R13, !PT ;  /* 0x0000000d1a107209 */ /* 0x000fe40007800000 */
[----:B------:R-:W-:Y:S02]  /*2ad0*/  FMNMX R3, R25, R4, !PT ;  /* 0x0000000419037209 */ /* 0x000fe40007800000 */
[----:B------:R-:W-:Y:S02]  /*2ae0*/  FMNMX R15, R27, R16, !PT ;  /* 0x000000101b0f7209 */ /* 0x000fe40007800000 */
        /* <DEDUP_REMOVED lines=14> */
[----:B------:R-:W1:Y:S02]  /*2bd0*/  SHFL.BFLY PT, R3, R4, 0x1, 0x1f ;  /* 0x0c201f0004037f89 */ /* 0x000e6400000e0000 */
[----:B-1----:R-:W-:Y:S02]  /*2be0*/  FMNMX R10, R4, R3, !PT ;  /* 0x00000003040a7209 */ /* 0x002fe40007800000 */
[----:B------:R-:W-:-:S03]  /*2bf0*/  FMNMX R4, R30, R15, !PT ;  /* 0x0000000f1e047209 */ /* 0x000fc60007800000 */
[----:B------:R-:W1:Y:S01]  /*2c00*/  SHFL.BFLY PT, R3, R10, 0x2, 0x1f ;  /* 0x0c401f000a037f89 */ /* 0x000e6200000e0000 */
[----:B------:R-:W-:-:S04]  /*2c10*/  FMNMX R15, R31, R4, !PT ;  /* 0x000000041f0f7209 */ /* 0x000fc80007800000 */
[----:B------:R-:W-:-:S04]  /*2c20*/  FMNMX R4, R34, R15, !PT ;  /* 0x0000000f22047209 */ /* 0x000fc80007800000 */
[----:B------:R-:W-:-:S04]  /*2c30*/  FMNMX R15, R35, R4, !PT ;  /* 0x00000004230f7209 */ /* 0x000fc80007800000 */
[----:B------:R-:W-:-:S04]  /*2c40*/  FMNMX R4, R38, R15, !PT ;  /* 0x0000000f26047209 */ /* 0x000fc80007800000 */
[----:B------:R-:W-:-:S04]  /*2c50*/  FMNMX R15, R39, R4, !PT ;  /* 0x00000004270f7209 */ /* 0x000fc80007800000 */
[----:B------:R-:W-:Y:S02]  /*2c60*/  FMNMX R4, R42, R15, !PT ;  /* 0x0000000f2a047209 */ /* 0x000fe40007800000 */
[----:B-1----:R-:W-:Y:S02]  /*2c70*/  FMNMX R3, R10, R3, !PT ;  /* 0x000000030a037209 */ /* 0x002fe40007800000 */
[----:B------:R-:W-:Y:S02]  /*2c80*/  FMNMX R15, R43, R4, !PT ;  /* 0x000000042b0f7209 */ /* 0x000fe40007800000 */
[C---:B------:R-:W-:Y:S02]  /*2c90*/  FSETP.NEU.AND P2, PT, R3.reuse, -INF , PT ;  /* 0xff8000000300780b */ /* 0x040fe40003f4d000 */
[----:B------:R-:W-:Y:S02]  /*2ca0*/  FMNMX R4, R46, R15, !PT ;  /* 0x0000000f2e047209 */ /* 0x000fe40007800000 */
[----:B------:R-:W-:-:S02]  /*2cb0*/  FSEL R12, R3, RZ, P2 ;  /* 0x000000ff030c7208 */ /* 0x000fc40001000000 */
[----:B------:R-:W-:-:S03]  /*2cc0*/  FMNMX R15, R47, R4, !PT ;  /* 0x000000042f0f7209 */ /* 0x000fc60007800000 */
[----:B------:R-:W-:Y:S01]  /*2cd0*/  FMUL R14, R12, UR15 ;  /* 0x0000000f0c0e7c20 */ /* 0x000fe20008400000 */
[----:B------:R-:W-:Y:S01]  /*2ce0*/  FMNMX R4, R50, R15, !PT ;  /* 0x0000000f32047209 */ /* 0x000fe20007800000 */
[----:B------:R-:W-:-:S02]  /*2cf0*/  FADD R12, -R12, R11 ;  /* 0x0000000b0c0c7221 */ /* 0x000fc40000000100 */
[--C-:B------:R-:W-:Y:S01]  /*2d00*/  FFMA R28, R28, UR15, -R14.reuse ;  /* 0x0000000f1c1c7c23 */ /* 0x100fe2000800080e */
[----:B------:R-:W-:-:S01]  /*2d10*/  FFMA R29, R29, UR15, -R14 ;  /* 0x0000000f1d1d7c23 */ /* 0x000fc2000800080e */
[--C-:B------:R-:W-:Y:S01]  /*2d20*/  FFMA R24, R24, UR15, -R14.reuse ;  /* 0x0000000f18187c23 */ /* 0x100fe2000800080e */
[----:B------:R-:W-:-:S01]  /*2d30*/  FFMA R25, R25, UR15, -R14 ;  /* 0x0000000f19197c23 */ /* 0x000fc2000800080e */
[--C-:B------:R-:W-:Y:S01]  /*2d40*/  FFMA R36, R36, UR15, -R14.reuse ;  /* 0x0000000f24247c23 */ /* 0x100fe2000800080e */
[----:B------:R-:W-:Y:S01]  /*2d50*/  FSETP.GEU.AND P2, PT, R28, -126, PT ;  /* 0xc2fc00001c00780b */ /* 0x000fe20003f4e000 */
[--C-:B------:R-:W-:Y:S01]  /*2d60*/  FFMA R37, R37, UR15, -R14.reuse ;  /* 0x0000000f25257c23 */ /* 0x100fe2000800080e */
[----:B------:R-:W-:Y:S01]  /*2d70*/  FSETP.GEU.AND P3, PT, R29, -126, PT ;  /* 0xc2fc00001d00780b */ /* 0x000fe20003f6e000 */
[--C-:B------:R-:W-:Y:S01]  /*2d80*/  FFMA R32, R32, UR15, -R14.reuse ;  /* 0x0000000f20207c23 */ /* 0x100fe2000800080e */
[----:B------:R-:W-:Y:S01]  /*2d90*/  FSETP.GEU.AND P4, PT, R24, -126, PT ;  /* 0xc2fc00001800780b */ /* 0x000fe20003f8e000 */
[--C-:B------:R-:W-:Y:S01]  /*2da0*/  FFMA R33, R33, UR15, -R14.reuse ;  /* 0x0000000f21217c23 */ /* 0x100fe2000800080e */
[----:B------:R-:W-:Y:S01]  /*2db0*/  FSETP.GEU.AND P5, PT, R25, -126, PT ;  /* 0xc2fc00001900780b */ /* 0x000fe20003fae000 */
[--C-:B------:R-:W-:Y:S01]  /*2dc0*/  FFMA R44, R44, UR15, -R14.reuse ;  /* 0x0000000f2c2c7c23 */ /* 0x100fe2000800080e */
[----:B------:R-:W-:Y:S01]  /*2dd0*/  FMNMX R15, R51, R4, !PT ;  /* 0x00000004330f7209 */ /* 0x000fe20007800000 */
[--C-:B------:R-:W-:Y:S01]  /*2de0*/  FFMA R45, R45, UR15, -R14.reuse ;  /* 0x0000000f2d2d7c23 */ /* 0x100fe2000800080e */
[----:B------:R-:W-:-:S01]  /*2df0*/  FFMA R40, R40, UR15, -R14 ;  /* 0x0000000f28287c23 */ /* 0x000fc2000800080e */
[--C-:B------:R-:W-:Y:S01]  /*2e00*/  FFMA R41, R41, UR15, -R14.reuse ;  /* 0x0000000f29297c23 */ /* 0x100fe2000800080e */
[----:B------:R-:W-:Y:S01]  /*2e10*/  FMNMX R4, R54, R15, !PT ;  /* 0x0000000f36047209 */ /* 0x000fe20007800000 */
[----:B------:R-:W-:Y:S01]  /*2e20*/  @!P2 FMUL R28, R28, 0.5 ;  /* 0x3f0000001c1ca820 */ /* 0x000fe20000400000 */
[----:B------:R-:W-:-:S01]  /*2e30*/  FFMA R52, R52, UR15, -R14 ;  /* 0x0000000f34347c23 */ /* 0x000fc2000800080e */
[----:B------:R-:W-:Y:S01]  /*2e40*/  @!P3 FMUL R29, R29, 0.5 ;  /* 0x3f0000001d1db820 */ /* 0x000fe20000400000 */
[----:B------:R-:W-:Y:S01]  /*2e50*/  FMNMX R4, R55, R4, !PT ;  /* 0x0000000437047209 */ /* 0x000fe20007800000 */
[----:B------:R-:W-:Y:S01]  /*2e60*/  @!P4 FMUL R24, R24, 0.5 ;  /* 0x3f0000001818c820 */ /* 0x000fe20000400000 */
[----:B------:R-:W-:-:S01]  /*2e70*/  FFMA R53, R53, UR15, -R14 ;  /* 0x0000000f35357c23 */ /* 0x000fc2000800080e */
[----:B------:R-:W1:Y:S01]  /*2e80*/  MUFU.EX2 R28, R28 ;  /* 0x0000001c001c7308 */ /* 0x000e620000000800 */
[----:B------:R-:W-:Y:S01]  /*2e90*/  @!P5 FMUL R25, R25, 0.5 ;  /* 0x3f0000001919d820 */ /* 0x000fe20000400000 */
[----:B------:R-:W2:Y:S01]  /*2ea0*/  SHFL.BFLY PT, R17, R4, 0x1, 0x1f ;  /* 0x0c201f0004117f89 */ /* 0x000ea200000e0000 */
[----:B------:R-:W-:-:S01]  /*2eb0*/  FFMA R48, R48, UR15, -R14 ;  /* 0x0000000f30307c23 */ /* 0x000fc2000800080e */
[----:B------:R-:W-:Y:S01]  /*2ec0*/  FFMA R49, R49, UR15, -R14 ;  /* 0x0000000f31317c23 */ /* 0x000fe2000800080e */
[----:B------:R-:W-:-:S03]  /*2ed0*/  FMUL R12, R12, UR15 ;  /* 0x0000000f0c0c7c20 */ /* 0x000fc60008400000 */
[----:B------:R-:W3:Y:S08]  /*2ee0*/  MUFU.EX2 R29, R29 ;  /* 0x0000001d001d7308 */ /* 0x000ef00000000800 */
[----:B------:R-:W4:Y:S01]  /*2ef0*/  MUFU.EX2 R24, R24 ;  /* 0x0000001800187308 */ /* 0x000f220000000800 */
[----:B-1----:R-:W-:Y:S01]  /*2f00*/  @!P2 FMUL R28, R28, R28 ;  /* 0x0000001c1c1ca220 */ /* 0x002fe20000400000 */
[----:B------:R-:W-:-:S06]  /*2f10*/  FSETP.GEU.AND P2, PT, R36, -126, PT ;  /* 0xc2fc00002400780b */ /* 0x000fcc0003f4e000 */
[----:B------:R-:W1:Y:S01]  /*2f20*/  MUFU.EX2 R25, R25 ;  /* 0x0000001900197308 */ /* 0x000e620000000800 */
[----:B---3--:R-:W-:Y:S01]  /*2f30*/  @!P3 FMUL R29, R29, R29 ;  /* 0x0000001d1d1db220 */ /* 0x008fe20000400000 */
[----:B------:R-:W-:Y:S02]  /*2f40*/  FSETP.GEU.AND P3, PT, R37, -126, PT ;  /* 0xc2fc00002500780b */ /* 0x000fe40003f6e000 */
[----:B--2---:R-:W-:-:S03]  /*2f50*/  FMNMX R4, R4, R17, !PT ;  /* 0x0000001104047209 */ /* 0x004fc60007800000 */
[----:B------:R-:W-:Y:S01]  /*2f60*/  @!P2 FMUL R36, R36, 0.5 ;  /* 0x3f0000002424a820 */ /* 0x000fe20000400000 */
[----:B----4-:R-:W-:Y:S01]  /*2f70*/  @!P4 FMUL R24, R24, R24 ;  /* 0x000000181818c220 */ /* 0x010fe20000400000 */
[----:B------:R-:W-:Y:S01]  /*2f80*/  FSETP.GEU.AND P4, PT, R32, -126, PT ;  /* 0xc2fc00002000780b */ /* 0x000fe20003f8e000 */
[----:B------:R-:W2:Y:S03]  /*2f90*/  SHFL.BFLY PT, R19, R4, 0x2, 0x1f ;  /* 0x0c401f0004137f89 */ /* 0x000ea600000e0000 */
[----:B------:R-:W3:Y:S02]  /*2fa0*/  MUFU.EX2 R36, R36 ;  /* 0x0000002400247308 */ /* 0x000ee40000000800 */
[----:B------:R-:W-:Y:S01]  /*2fb0*/  @!P3 FMUL R37, R37, 0.5 ;  /* 0x3f0000002525b820 */ /* 0x000fe20000400000 */
[----:B-1----:R-:W-:Y:S01]  /*2fc0*/  @!P5 FMUL R25, R25, R25 ;  /* 0x000000191919d220 */ /* 0x002fe20000400000 */
[----:B------:R-:W-:-:S04]  /*2fd0*/  FSETP.GEU.AND P5, PT, R33, -126, PT ;  /* 0xc2fc00002100780b */ /* 0x000fc80003fae000 */
[----:B------:R-:W1:Y:S01]  /*2fe0*/  MUFU.EX2 R37, R37 ;  /* 0x0000002500257308 */ /* 0x000e620000000800 */
[----:B------:R-:W-:-:S07]  /*2ff0*/  @!P4 FMUL R32, R32, 0.5 ;  /* 0x3f0000002020c820 */ /* 0x000fce0000400000 */
[----:B------:R-:W4:Y:S01]  /*3000*/  MUFU.EX2 R32, R32 ;  /* 0x0000002000207308 */ /* 0x000f220000000800 */
[----:B---3--:R-:W-:Y:S01]  /*3010*/  @!P2 FMUL R36, R36, R36 ;  /* 0x000000242424a220 */ /* 0x008fe20000400000 */
[----:B------:R-:W-:Y:S01]  /*3020*/  FSETP.GEU.AND P2, PT, R44, -126, PT ;  /* 0xc2fc00002c00780b */ /* 0x000fe20003f4e000 */
[----:B------:R-:W-:Y:S01]  /*3030*/  @!P5 FMUL R33, R33, 0.5 ;  /* 0x3f0000002121d820 */ /* 0x000fe20000400000 */
[----:B--2---:R-:W-:-:S05]  /*3040*/  FMNMX R4, R4, R19, !PT ;  /* 0x0000001304047209 */ /* 0x004fca0007800000 */
[----:B------:R-:W2:Y:S01]  /*3050*/  MUFU.EX2 R33, R33 ;  /* 0x0000002100217308 */ /* 0x000ea20000000800 */
[----:B-1----:R-:W-:Y:S01]  /*3060*/  @!P3 FMUL R37, R37, R37 ;  /* 0x000000252525b220 */ /* 0x002fe20000400000 */
[----:B------:R-:W-:-:S04]  /*3070*/  FSETP.GEU.AND P3, PT, R45, -126, PT ;  /* 0xc2fc00002d00780b */ /* 0x000fc80003f6e000 */
[----:B------:R-:W-:Y:S01]  /*3080*/  @!P2 FMUL R44, R44, 0.5 ;  /* 0x3f0000002c2ca820 */ /* 0x000fe20000400000 */
[----:B----4-:R-:W-:Y:S01]  /*3090*/  @!P4 FMUL R32, R32, R32 ;  /* 0x000000202020c220 */ /* 0x010fe20000400000 */
[----:B------:R-:W-:Y:S02]  /*30a0*/  FSETP.GEU.AND P4, PT, R40, -126, PT ;  /* 0xc2fc00002800780b */ /* 0x000fe40003f8e000 */
[----:B------:R-:W1:Y:S05]  /*30b0*/  MUFU.EX2 R17, R44 ;  /* 0x0000002c00117308 */ /* 0x000e6a0000000800 */
[----:B------:R-:W-:Y:S01]  /*30c0*/  @!P3 FMUL R45, R45, 0.5 ;  /* 0x3f0000002d2db820 */ /* 0x000fe20000400000 */
[----:B--2---:R-:W-:Y:S01]  /*30d0*/  @!P5 FMUL R33, R33, R33 ;  /* 0x000000212121d220 */ /* 0x004fe20000400000 */
[----:B------:R-:W-:-:S02]  /*30e0*/  FSETP.GEU.AND P5, PT, R41, -126, PT ;  /* 0xc2fc00002900780b */ /* 0x000fc40003fae000 */
[----:B------:R-:W2:Y:S02]  /*30f0*/  MUFU.EX2 R16, R45 ;  /* 0x0000002d00107308 */ /* 0x000ea40000000800 */
[----:B------:R-:W-:Y:S01]  /*3100*/  @!P4 FMUL R40, R40, 0.5 ;  /* 0x3f0000002828c820 */ /* 0x000fe20000400000 */
[----:B-1----:R-:W-:Y:S01]  /*3110*/  @!P2 FMUL R17, R17, R17 ;  /* 0x000000111111a220 */ /* 0x002fe20000400000 */
[----:B------:R-:W-:-:S04]  /*3120*/  FSETP.GEU.AND P2, PT, R52, -126, PT ;  /* 0xc2fc00003400780b */ /* 0x000fc80003f4e000 */
[----:B------:R-:W1:Y:S03]  /*3130*/  MUFU.EX2 R15, R40 ;  /* 0x00000028000f7308 */ /* 0x000e660000000800 */
[----:B------:R-:W-:Y:S01]  /*3140*/  @!P5 FMUL R41, R41, 0.5 ;  /* 0x3f0000002929d820 */ /* 0x000fe20000400000 */
[----:B--2---:R-:W-:-:S04]  /*3150*/  @!P3 FMUL R16, R16, R16 ;  /* 0x000000101010b220 */ /* 0x004fc80000400000 */
[----:B------:R-:W2:Y:S01]  /*3160*/  MUFU.EX2 R10, R41 ;  /* 0x00000029000a7308 */ /* 0x000ea20000000800 */
[----:B------:R-:W-:Y:S01]  /*3170*/  FSETP.NEU.AND P3, PT, R4, -INF , PT ;  /* 0xff8000000400780b */ /* 0x000fe20003f6d000 */
[----:B------:R-:W-:-:S03]  /*3180*/  @!P2 FMUL R52, R52, 0.5 ;  /* 0x3f0000003434a820 */ /* 0x000fc60000400000 */
[----:B------:R-:W-:Y:S02]  /*3190*/  FSEL R20, R4, RZ, P3 ;  /* 0x000000ff04147208 */ /* 0x000fe40001800000 */
[----:B------:R-:W-:Y:S01]  /*31a0*/  FSETP.GEU.AND P3, PT, R53, -126, PT ;  /* 0xc2fc00003500780b */ /* 0x000fe20003f6e000 */
[----:B------:R-:W3:Y:S01]  /*31b0*/  MUFU.EX2 R21, R52 ;  /* 0x0000003400157308 */ /* 0x000ee20000000800 */
[----:B-1----:R-:W-:Y:S01]  /*31c0*/  @!P4 FMUL R15, R15, R15 ;  /* 0x0000000f0f0fc220 */ /* 0x002fe20000400000 */
[----:B------:R-:W-:Y:S01]  /*31d0*/  FMUL R22, R20, UR15 ;  /* 0x0000000f14167c20 */ /* 0x000fe20008400000 */
[----:B------:R-:W-:Y:S02]  /*31e0*/  FSETP.GEU.AND P4, PT, R48, -126, PT ;  /* 0xc2fc00003000780b */ /* 0x000fe40003f8e000 */
[----:B------:R-:W-:Y:S01]  /*31f0*/  FADD R11, R24, R15 ;  /* 0x0000000f180b7221 */ /* 0x000fe20000000000 */
[----:B------:R-:W-:-:S01]  /*3200*/  FFMA R30, R30, UR15, -R22 ;  /* 0x0000000f1e1e7c23 */ /* 0x000fc20008000816 */
[--C-:B------:R-:W-:Y:S01]  /*3210*/  FFMA R23, R31, UR15, -R22.reuse ;  /* 0x0000000f1f177c23 */ /* 0x100fe20008000816 */
[----:B------:R-:W-:-:S01]  /*3220*/  FFMA R26, R26, UR15, -R22 ;  /* 0x0000000f1a1a7c23 */ /* 0x000fc20008000816 */
[----:B--2---:R-:W-:Y:S01]  /*3230*/  @!P5 FMUL R10, R10, R10 ;  /* 0x0000000a0a0ad220 */ /* 0x004fe20000400000 */
[----:B------:R-:W-:Y:S01]  /*3240*/  FSETP.GEU.AND P5, PT, R49, -126, PT ;  /* 0xc2fc00003100780b */ /* 0x000fe20003fae000 */
[--C-:B------:R-:W-:Y:S01]  /*3250*/  FFMA R27, R27, UR15, -R22.reuse ;  /* 0x0000000f1b1b7c23 */ /* 0x100fe20008000816 */
[----:B------:R-:W-:Y:S01]  /*3260*/  @!P3 FMUL R53, R53, 0.5 ;  /* 0x3f0000003535b820 */ /* 0x000fe20000400000 */
[--C-:B------:R-:W-:Y:S01]  /*3270*/  FFMA R45, R38, UR15, -R22.reuse ;  /* 0x0000000f262d7c23 */ /* 0x100fe20008000816 */
[----:B------:R-:W-:-:S01]  /*3280*/  FFMA R44, R34, UR15, -R22 ;  /* 0x0000000f222c7c23 */ /* 0x000fc20008000816 */
[--C-:B------:R-:W-:Y:S01]  /*3290*/  FFMA R46, R46, UR15, -R22.reuse ;  /* 0x0000000f2e2e7c23 */ /* 0x100fe20008000816 */
[----:B------:R-:W1:Y:S01]  /*32a0*/  MUFU.EX2 R18, R53 ;  /* 0x0000003500127308 */ /* 0x000e620000000800 */
[----:B---3--:R-:W-:Y:S01]  /*32b0*/  @!P2 FMUL R21, R21, R21 ;  /* 0x000000151515a220 */ /* 0x008fe20000400000 */
[----:B------:R-:W-:Y:S01]  /*32c0*/  FSETP.GEU.AND P2, PT, R30, -126, PT ;  /* 0xc2fc00001e00780b */ /* 0x000fe20003f4e000 */
[----:B------:R-:W-:Y:S01]  /*32d0*/  @!P4 FMUL R48, R48, 0.5 ;  /* 0x3f0000003030c820 */ /* 0x000fe20000400000 */
[--C-:B------:R-:W-:Y:S01]  /*32e0*/  FFMA R47, R47, UR15, -R22.reuse ;  /* 0x0000000f2f2f7c23 */ /* 0x100fe20008000816 */
[----:B------:R-:W-:-:S01]  /*32f0*/  FFMA R43, R43, UR15, -R22 ;  /* 0x0000000f2b2b7c23 */ /* 0x000fc20008000816 */
[--C-:B------:R-:W-:Y:S01]  /*3300*/  FFMA R54, R54, UR15, -R22.reuse ;  /* 0x0000000f36367c23 */ /* 0x100fe20008000816 */
[----:B------:R-:W-:Y:S01]  /*3310*/  @!P5 FMUL R49, R49, 0.5 ;  /* 0x3f0000003131d820 */ /* 0x000fe20000400000 */
[----:B------:R-:W2:Y:S01]  /*3320*/  MUFU.EX2 R19, R48 ;  /* 0x0000003000137308 */ /* 0x000ea20000000800 */
[----:B------:R-:W-:-:S01]  /*3330*/  FFMA R55, R55, UR15, -R22 ;  /* 0x0000000f37377c23 */ /* 0x000fc20008000816 */
[--C-:B------:R-:W-:Y:S01]  /*3340*/  FFMA R50, R50, UR15, -R22.reuse ;  /* 0x0000000f32327c23 */ /* 0x100fe20008000816 */
[----:B------:R-:W-:-:S01]  /*3350*/  FFMA R51, R51, UR15, -R22 ;  /* 0x0000000f33337c23 */ /* 0x000fc20008000816 */
[----:B------:R-:W-:-:S02]  /*3360*/  F2FP.SATFINITE.E4M3.F32.PACK_AB_MERGE_C R15, RZ, R15, RZ ;  /* 0x0000000fff0f723e */ /* 0x000fc400048070ff */
[----:B------:R-:W-:Y:S01]  /*3370*/  F2FP.SATFINITE.E4M3.F32.PACK_AB_MERGE_C R24, RZ, R24, RZ ;  /* 0x00000018ff18723e */ /* 0x000fe200048070ff */
[----:B------:R-:W-:Y:S01]  /*3380*/  @!P2 FMUL R30, R30, 0.5 ;  /* 0x3f0000001e1ea820 */ /* 0x000fe20000400000 */
[----:B------:R-:W3:Y:S01]  /*3390*/  MUFU.EX2 R14, R49 ;  /* 0x00000031000e7308 */ /* 0x000ee20000000800 */
[----:B-1----:R-:W-:Y:S01]  /*33a0*/  @!P3 FMUL R18, R18, R18 ;  /* 0x000000121212b220 */ /* 0x002fe20000400000 */
[----:B------:R-:W-:Y:S02]  /*33b0*/  FSETP.GEU.AND P3, PT, R23, -126, PT ;  /* 0xc2fc00001700780b */ /* 0x000fe40003f6e000 */
[----:B------:R-:W-:Y:S02]  /*33c0*/  LOP3.LUT R15, R15, 0xff, RZ, 0xc0, !PT ;  /* 0x000000ff0f0f7812 */ /* 0x000fe400078ec0ff */
[----:B------:R-:W-:Y:S02]  /*33d0*/  LOP3.LUT R24, R24, 0xff, RZ, 0xc0, !PT ;  /* 0x000000ff18187812 */ /* 0x000fe400078ec0ff */
[----:B------:R1:W4:Y:S01]  /*33e0*/  MUFU.EX2 R41, R30 ;  /* 0x0000001e00297308 */ /* 0x0003220000000800 */
[----:B--2---:R-:W-:Y:S01]  /*33f0*/  @!P4 FMUL R19, R19, R19 ;  /* 0x000000131313c220 */ /* 0x004fe20000400000 */
[----:B------:R-:W-:-:S05]  /*3400*/  FSETP.GEU.AND P4, PT, R26, -126, PT ;  /* 0xc2fc00001a00780b */ /* 0x000fca0003f8e000 */
[----:B------:R-:W-:Y:S01]  /*3410*/  @!P3 FMUL R23, R23, 0.5 ;  /* 0x3f0000001717b820 */ /* 0x000fe20000400000 */
[----:B---3--:R-:W-:Y:S01]  /*3420*/  @!P5 FMUL R14, R14, R14 ;  /* 0x0000000e0e0ed220 */ /* 0x008fe20000400000 */
[----:B------:R-:W-:Y:S02]  /*3430*/  FSETP.GEU.AND P5, PT, R27, -126, PT ;  /* 0xc2fc00001b00780b */ /* 0x000fe40003fae000 */
[----:B------:R2:W3:Y:S01]  /*3440*/  MUFU.EX2 R34, R23 ;  /* 0x0000001700227308 */ /* 0x0004e20000000800 */
[----:B-1----:R-:W-:-:S01]  /*3450*/  FADD R30, R33, R14 ;  /* 0x0000000e211e7221 */ /* 0x002fc20000000000 */
[----:B------:R-:W-:Y:S02]  /*3460*/  F2FP.SATFINITE.E4M3.F32.PACK_AB_MERGE_C R14, RZ, R14, RZ ;  /* 0x0000000eff0e723e */ /* 0x000fe400048070ff */
[----:B------:R-:W-:Y:S01]  /*3470*/  @!P4 FMUL R26, R26, 0.5 ;  /* 0x3f0000001a1ac820 */ /* 0x000fe20000400000 */
[----:B------:R-:W-:Y:S01]  /*3480*/  F2FP.SATFINITE.E4M3.F32.PACK_AB_MERGE_C R33, RZ, R33, RZ ;  /* 0x00000021ff21723e */ /* 0x000fe200048070ff */
[----:B----4-:R-:W-:Y:S01]  /*3490*/  @!P2 FMUL R41, R41, R41 ;  /* 0x000000292929a220 */ /* 0x010fe20000400000 */
[----:B------:R-:W-:Y:S01]  /*34a0*/  FSETP.GEU.AND P2, PT, R45, -126, PT ;  /* 0xc2fc00002d00780b */ /* 0x000fe20003f4e000 */
[----:B------:R1:W4:Y:S01]  /*34b0*/  MUFU.EX2 R31, R26 ;  /* 0x0000001a001f7308 */ /* 0x0003220000000800 */
[----:B--2---:R-:W-:-:S01]  /*34c0*/  FFMA R23, R42, UR15, -R22 ;  /* 0x0000000f2a177c23 */ /* 0x004fc20008000816 */
[----:B------:R-:W-:Y:S01]  /*34d0*/  LOP3.LUT R14, R14, 0xffff, RZ, 0xc0, !PT ;  /* 0x0000ffff0e0e7812 */ /* 0x000fe200078ec0ff */
[----:B------:R-:W-:Y:S01]  /*34e0*/  @!P5 FMUL R27, R27, 0.5 ;  /* 0x3f0000001b1bd820 */ /* 0x000fe20000400000 */
[----:B------:R-:W-:-:S04]  /*34f0*/  LOP3.LUT R33, R33, 0xffff, RZ, 0xc0, !PT ;  /* 0x0000ffff21217812 */ /* 0x000fc800078ec0ff */
[----:B------:R2:W5:Y:S01]  /*3500*/  MUFU.EX2 R40, R27 ;  /* 0x0000001b00287308 */ /* 0x0005620000000800 */
[----:B---3--:R-:W-:Y:S01]  /*3510*/  @!P3 FMUL R34, R34, R34 ;  /* 0x000000222222b220 */ /* 0x008fe20000400000 */
[--C-:B-1----:R-:W-:Y:S02]  /*3520*/  FFMA R26, R35, UR15, -R22.reuse ;  /* 0x0000000f231a7c23 */ /* 0x102fe40008000816 */
[----:B------:R-:W-:Y:S01]  /*3530*/  @!P2 FMUL R45, R45, 0.5 ;  /* 0x3f0000002d2da820 */ /* 0x000fe20000400000 */
[----:B--2---:R-:W-:Y:S01]  /*3540*/  FFMA R27, R39, UR15, -R22 ;  /* 0x0000000f271b7c23 */ /* 0x004fe20008000816 */
[----:B----4-:R-:W-:Y:S02]  /*3550*/  @!P4 FMUL R31, R31, R31 ;  /* 0x0000001f1f1fc220 */ /* 0x010fe40000400000 */
[----:B------:R-:W1:Y:S01]  /*3560*/  MUFU.EX2 R39, R45 ;  /* 0x0000002d00277308 */ /* 0x000e620000000800 */
[----:B------:R-:W-:Y:S01]  /*3570*/  FSETP.GEU.AND P4, PT, R44, -126, PT ;  /* 0xc2fc00002c00780b */ /* 0x000fe20003f8e000 */
[----:B------:R-:W-:Y:S01]  /*3580*/  FADD R22, R29, R16 ;  /* 0x000000101d167221 */ /* 0x000fe20000000000 */
[----:B------:R-:W-:-:S02]  /*3590*/  FSETP.GEU.AND P3, PT, R27, -126, PT ;  /* 0xc2fc00001b00780b */ /* 0x000fc40003f6e000 */
[----:B------:R-:W-:Y:S01]  /*35a0*/  F2FP.SATFINITE.E4M3.F32.PACK_AB_MERGE_C R16, RZ, R16, RZ ;  /* 0x00000010ff10723e */ /* 0x000fe200048070ff */
[----:B-----5:R-:W-:Y:S01]  /*35b0*/  @!P5 FMUL R40, R40, R40 ;  /* 0x000000282828d220 */ /* 0x020fe20000400000 */
[----:B------:R-:W-:Y:S02]  /*35c0*/  FSETP.GEU.AND P5, PT, R26, -126, PT ;  /* 0xc2fc00001a00780b */ /* 0x000fe40003fae000 */
[----:B------:R-:W-:Y:S02]  /*35d0*/  LOP3.LUT R16, R16, 0xffff, RZ, 0xc0, !PT ;  /* 0x0000ffff10107812 */ /* 0x000fe400078ec0ff */
[----:B------:R-:W-:-:S03]  /*35e0*/  F2FP.SATFINITE.E4M3.F32.PACK_AB_MERGE_C R29, RZ, R29, RZ ;  /* 0x0000001dff1d723e */ /* 0x000fc600048070ff */
[----:B------:R-:W-:Y:S01]  /*35f0*/  @!P4 FMUL R44, R44, 0.5 ;  /* 0x3f0000002c2cc820 */ /* 0x000fe20000400000 */
[----:B------:R-:W-:Y:S01]  /*3600*/  LOP3.LUT R29, R29, 0xffff, RZ, 0xc0, !PT ;  /* 0x0000ffff1d1d7812 */ /* 0x000fe200078ec0ff */
[----:B------:R-:W-:Y:S01]  /*3610*/  @!P3 FMUL R27, R27, 0.5 ;  /* 0x3f0000001b1bb820 */ /* 0x000fe20000400000 */
[----:B-1----:R-:W-:Y:S01]  /*3620*/  @!P2 FMUL R39, R39, R39 ;  /* 0x000000272727a220 */ /* 0x002fe20000400000 */
[----:B------:R-:W-:Y:S01]  /*3630*/  FSETP.GEU.AND P2, PT, R46, -126, PT ;  /* 0xc2fc00002e00780b */ /* 0x000fe20003f4e000 */
[----:B------:R-:W1:Y:S01]  /*3640*/  MUFU.EX2 R35, R44 ;  /* 0x0000002c00237308 */ /* 0x000e620000000800 */
[----:B------:R-:W-:-:S07]  /*3650*/  @!P5 FMUL R26, R26, 0.5 ;  /* 0x3f0000001a1ad820 */ /* 0x000fce0000400000 */
[----:B------:R2:W3:Y:S04]  /*3660*/  MUFU.EX2 R42, R27 ;  /* 0x0000001b002a7308 */ /* 0x0004e80000000800 */
[----:B------:R-:W-:-:S04]  /*3670*/  @!P2 FMUL R46, R46, 0.5 ;  /* 0x3f0000002e2ea820 */ /* 0x000fc80000400000 */
[----:B------:R4:W5:Y:S01]  /*3680*/  MUFU.EX2 R38, R26 ;  /* 0x0000001a00267308 */ /* 0x0009620000000800 */
[----:B-1----:R-:W-:Y:S01]  /*3690*/  @!P4 FMUL R35, R35, R35 ;  /* 0x000000232323c220 */ /* 0x002fe20000400000 */
[----:B------:R-:W-:Y:S01]  /*36a0*/  FSETP.GEU.AND P4, PT, R23, -126, PT ;  /* 0xc2fc00001700780b */ /* 0x000fe20003f8e000 */
[----:B--2---:R-:W-:-:S01]  /*36b0*/  FADD R27, R37, R18 ;  /* 0x00000012251b7221 */ /* 0x004fc20000000000 */
[----:B------:R-:W-:Y:S02]  /*36c0*/  F2FP.SATFINITE.E4M3.F32.PACK_AB_MERGE_C R37, RZ, R37, RZ ;  /* 0x00000025ff25723e */ /* 0x000fe400048070ff */
[----:B------:R-:W-:Y:S01]  /*36d0*/  F2FP.SATFINITE.E4M3.F32.PACK_AB_MERGE_C R18, RZ, R18, RZ ;  /* 0x00000012ff12723e */ /* 0x000fe200048070ff */
[----:B------:R-:W-:Y:S01]  /*36e0*/  FADD R22, R22, R27 ;  /* 0x0000001b16167221 */ /* 0x000fe20000000000 */
[----:B------:R-:W1:Y:S01]  /*36f0*/  MUFU.EX2 R46, R46 ;  /* 0x0000002e002e7308 */ /* 0x000e620000000800 */
[----:B---3--:R-:W-:Y:S01]  /*3700*/  @!P3 FMUL R42, R42, R42 ;  /* 0x0000002a2a2ab220 */ /* 0x008fe20000400000 */
[----:B------:R-:W-:Y:S01]  /*3710*/  FSETP.GEU.AND P3, PT, R47, -126, PT ;  /* 0xc2fc00002f00780b */ /* 0x000fe20003f6e000 */
[----:B----4-:R-:W-:-:S01]  /*3720*/  FADD R26, R32, R19 ;  /* 0x00000013201a7221 */ /* 0x010fc20000000000 */
[----:B------:R-:W-:-:S02]  /*3730*/  LOP3.LUT R37, R37, 0xffff, RZ, 0xc0, !PT ;  /* 0x0000ffff25257812 */ /* 0x000fc400078ec0ff */
[----:B------:R-:W-:Y:S01]  /*3740*/  F2FP.SATFINITE.E4M3.F32.PACK_AB_MERGE_C R19, RZ, R19, RZ ;  /* 0x00000013ff13723e */ /* 0x000fe200048070ff */
[----:B------:R-:W-:Y:S01]  /*3750*/  @!P4 FMUL R23, R23, 0.5 ;  /* 0x3f0000001717c820 */ /* 0x000fe20000400000 */
[----:B------:R-:W-:-:S01]  /*3760*/  FADD R11, R11, R26 ;  /* 0x0000001a0b0b7221 */ /* 0x000fc20000000000 */
[----:B-----5:R-:W-:Y:S01]  /*3770*/  @!P5 FMUL R38, R38, R38 ;  /* 0x000000262626d220 */ /* 0x020fe20000400000 */
[----:B------:R-:W-:Y:S01]  /*3780*/  FSETP.GEU.AND P5, PT, R43, -126, PT ;  /* 0xc2fc00002b00780b */ /* 0x000fe20003fae000 */
[----:B------:R2:W3:Y:S01]  /*3790*/  MUFU.EX2 R44, R23 ;  /* 0x00000017002c7308 */ /* 0x0004e20000000800 */
[----:B------:R-:W-:Y:S02]  /*37a0*/  F2FP.SATFINITE.E4M3.F32.PACK_AB_MERGE_C R32, RZ, R32, RZ ;  /* 0x00000020ff20723e */ /* 0x000fe400048070ff */
[----:B------:R-:W-:Y:S01]  /*37b0*/  LOP3.LUT R18, R18, 0xffff, RZ, 0xc0, !PT ;  /* 0x0000ffff12127812 */ /* 0x000fe200078ec0ff */
[----:B------:R-:W-:Y:S01]  /*37c0*/  @!P3 FMUL R47, R47, 0.5 ;  /* 0x3f0000002f2fb820 */ /* 0x000fe20000400000 */
[----:B------:R-:W-:Y:S01]  /*37d0*/  LOP3.LUT R19, R19, 0xff, RZ, 0xc0, !PT ;  /* 0x000000ff13137812 */ /* 0x000fe200078ec0ff */
[----:B-1----:R-:W-:Y:S01]  /*37e0*/  @!P2 FMUL R46, R46, R46 ;  /* 0x0000002e2e2ea220 */ /* 0x002fe20000400000 */
[----:B------:R-:W-:Y:S01]  /*37f0*/  FSETP.GEU.AND P2, PT, R54, -126, PT ;  /* 0xc2fc00003600780b */ /* 0x000fe20003f4e000 */
[----:B------:R-:W1:Y:S01]  /*3800*/  MUFU.EX2 R49, R47 ;  /* 0x0000002f00317308 */ /* 0x000e620000000800 */
[----:B--2---:R-:W-:-:S01]  /*3810*/  FADD R23, R36, R21 ;  /* 0x0000001524177221 */ /* 0x004fc20000000000 */
[----:B------:R-:W-:Y:S01]  /*3820*/  FADD R27, R41, R46 ;  /* 0x0000002e291b7221 */ /* 0x000fe20000000000 */
[----:B------:R-:W-:Y:S01]  /*3830*/  F2FP.SATFINITE.E4M3.F32.PACK_AB_MERGE_C R36, RZ, R36, RZ ;  /* 0x00000024ff24723e */ /* 0x000fe200048070ff */
[----:B------:R-:W-:Y:S01]  /*3840*/  @!P5 FMUL R43, R43, 0.5 ;  /* 0x3f0000002b2bd820 */ /* 0x000fe20000400000 */
[----:B------:R-:W-:-:S02]  /*3850*/  F2FP.SATFINITE.E4M3.F32.PACK_AB_MERGE_C R46, RZ, R46, RZ ;  /* 0x0000002eff2e723e */ /* 0x000fc400048070ff */
[----:B------:R-:W-:Y:S01]  /*3860*/  LOP3.LUT R36, R36, 0xff, RZ, 0xc0, !PT ;  /* 0x000000ff24247812 */ /* 0x000fe200078ec0ff */
[----:B------:R2:W4:Y:S01]  /*3870*/  MUFU.EX2 R45, R43 ;  /* 0x0000002b002d7308 */ /* 0x0005220000000800 */
[----:B---3--:R-:W-:Y:S01]  /*3880*/  @!P4 FMUL R44, R44, R44 ;  /* 0x0000002c2c2cc220 */ /* 0x008fe20000400000 */
[----:B------:R-:W-:Y:S02]  /*3890*/  FSETP.GEU.AND P4, PT, R50, -126, PT ;  /* 0xc2fc00003200780b */ /* 0x000fe40003f8e000 */
[----:B------:R-:W-:Y:S01]  /*38a0*/  @!P2 FMUL R54, R54, 0.5 ;  /* 0x3f0000003636a820 */ /* 0x000fe20000400000 */
[----:B------:R-:W-:Y:S02]  /*38b0*/  F2FP.SATFINITE.E4M3.F32.PACK_AB_MERGE_C R21, RZ, R21, RZ ;  /* 0x00000015ff15723e */ /* 0x000fe400048070ff */
[----:B------:R-:W-:Y:S01]  /*38c0*/  PRMT R36, R37, 0x7604, R36 ;  /* 0x0000760425247816 */ /* 0x000fe20000000024 */
[----:B-1----:R-:W-:Y:S02]  /*38d0*/  @!P3 FMUL R49, R49, R49 ;  /* 0x000000313131b220 */ /* 0x002fe40000400000 */
[----:B------:R-:W1:Y:S01]  /*38e0*/  MUFU.EX2 R54, R54 ;  /* 0x0000003600367308 */ /* 0x000e620000000800 */
[----:B------:R-:W-:Y:S01]  /*38f0*/  FSETP.GEU.AND P3, PT, R55, -126, PT ;  /* 0xc2fc00003700780b */ /* 0x000fe20003f6e000 */
[----:B--2---:R-:W-:Y:S01]  /*3900*/  FADD R43, -R20, R13 ;  /* 0x0000000d142b7221 */ /* 0x004fe20000000100 */
[----:B------:R-:W-:-:S01]  /*3910*/  FADD R20, R28, R17 ;  /* 0x000000111c147221 */ /* 0x000fc20000000000 */
[----:B------:R-:W-:Y:S01]  /*3920*/  FADD R13, R25, R10 ;  /* 0x0000000a190d7221 */ /* 0x000fe20000000000 */
[----:B------:R-:W-:Y:S01]  /*3930*/  @!P4 FMUL R50, R50, 0.5 ;  /* 0x3f0000003232c820 */ /* 0x000fe20000400000 */
[----:B------:R-:W-:Y:S01]  /*3940*/  F2FP.SATFINITE.E4M3.F32.PACK_AB_MERGE_C R10, RZ, R10, RZ ;  /* 0x0000000aff0a723e */ /* 0x000fe200048070ff */
[----:B----4-:R-:W-:Y:S01]  /*3950*/  @!P5 FMUL R45, R45, R45 ;  /* 0x0000002d2d2dd220 */ /* 0x010fe20000400000 */
[----:B------:R-:W-:Y:S01]  /*3960*/  FSETP.GEU.AND P5, PT, R51, -126, PT ;  /* 0xc2fc00003300780b */ /* 0x000fe20003fae000 */
[----:B------:R-:W-:-:S01]  /*3970*/  FADD R20, R20, R23 ;  /* 0x0000001714147221 */ /* 0x000fc20000000000 */
[----:B------:R-:W-:Y:S01]  /*3980*/  F2FP.SATFINITE.E4M3.F32.PACK_AB_MERGE_C R17, RZ, R17, RZ ;  /* 0x00000011ff11723e */ /* 0x000fe200048070ff */
[----:B------:R-:W2:Y:S01]  /*3990*/  MUFU.EX2 R50, R50 ;  /* 0x0000003200327308 */ /* 0x000ea20000000800 */
[----:B------:R-:W-:-:S01]  /*39a0*/  FADD R23, R31, R44 ;  /* 0x0000002c1f177221 */ /* 0x000fc20000000000 */
[----:B------:R-:W-:Y:S01]  /*39b0*/  LOP3.LUT R10, R10, 0xffff, RZ, 0xc0, !PT ;  /* 0x0000ffff0a0a7812 */ /* 0x000fe200078ec0ff */
[----:B------:R-:W-:Y:S01]  /*39c0*/  @!P3 FMUL R55, R55, 0.5 ;  /* 0x3f0000003737b820 */ /* 0x000fe20000400000 */
[----:B------:R-:W-:Y:S01]  /*39d0*/  FADD R13, R13, R30 ;  /* 0x0000001e0d0d7221 */ /* 0x000fe20000000000 */
[----:B------:R-:W-:Y:S01]  /*39e0*/  F2FP.SATFINITE.E4M3.F32.PACK_AB_MERGE_C R44, RZ, R44, RZ ;  /* 0x0000002cff2c723e */ /* 0x000fe200048070ff */
[----:B-1----:R-:W-:Y:S01]  /*39f0*/  @!P2 FMUL R54, R54, R54 ;  /* 0x000000363636a220 */ /* 0x002fe20000400000 */
[----:B------:R-:W-:Y:S01]  /*3a00*/  FSETP.GEU.AND P2, PT, R12, -126, PT ;  /* 0xc2fc00000c00780b */ /* 0x000fe20003f4e000 */
[----:B------:R-:W-:Y:S01]  /*3a10*/  FADD R22, R13, R22 ;  /* 0x000000160d167221 */ /* 0x000fe20000000000 */
[----:B------:R-:W1:Y:S01]  /*3a20*/  MUFU.EX2 R55, R55 ;  /* 0x0000003700377308 */ /* 0x000e620000000800 */
[----:B------:R-:W-:Y:S01]  /*3a30*/  @!P5 FMUL R51, R51, 0.5 ;  /* 0x3f0000003333d820 */ /* 0x000fe20000400000 */
[----:B------:R-:W-:Y:S01]  /*3a40*/  FADD R52, R39, R54 ;  /* 0x0000003627347221 */ /* 0x000fe20000000000 */
[----:B------:R-:W-:Y:S01]  /*3a50*/  F2FP.SATFINITE.E4M3.F32.PACK_AB_MERGE_C R39, RZ, R39, RZ ;  /* 0x00000027ff27723e */ /* 0x000fe200048070ff */
[----:B------:R-:W-:Y:S01]  /*3a60*/  IMAD.U32 R13, R44, 0x10000, RZ ;  /* 0x000100002c0d7824 */ /* 0x000fe200078e00ff */
[----:B------:R-:W-:Y:S01]  /*3a70*/  LOP3.LUT R17, R17, 0xff, RZ, 0xc0, !PT ;  /* 0x000000ff11117812 */ /* 0x000fe200078ec0ff */
[----:B------:R-:W-:Y:S01]  /*3a80*/  FADD R26, R40, R45 ;  /* 0x0000002d281a7221 */ /* 0x000fe20000000000 */
[----:B------:R-:W-:Y:S01]  /*3a90*/  PRMT R10, R10, 0x7604, R15 ;  /* 0x000076040a0a7816 */ /* 0x000fe2000000000f */
[----:B------:R-:W3:Y:S01]  /*3aa0*/  MUFU.EX2 R51, R51 ;  /* 0x0000003300337308 */ /* 0x000ee20000000800 */
[----:B--2---:R-:W-:Y:S01]  /*3ab0*/  @!P4 FMUL R50, R50, R50 ;  /* 0x000000323232c220 */ /* 0x004fe20000400000 */
[----:B------:R-:W-:-:S02]  /*3ac0*/  IMAD.U32 R15, R46, 0x10000, RZ ;  /* 0x000100002e0f7824 */ /* 0x000fc400078e00ff */
[----:B------:R-:W-:Y:S01]  /*3ad0*/  @!P2 FMUL R12, R12, 0.5 ;  /* 0x3f0000000c0ca820 */ /* 0x000fe20000400000 */
[----:B------:R-:W-:Y:S01]  /*3ae0*/  PRMT R16, R16, 0x7604, R17 ;  /* 0x0000760410107816 */ /* 0x000fe20000000011 */
[----:B------:R-:W-:-:S01]  /*3af0*/  FADD R48, R35, R50 ;  /* 0x0000003223307221 */ /* 0x000fc20000000000 */
[----:B------:R-:W-:Y:S01]  /*3b00*/  IMAD.U32 R39, R39, 0x10000, RZ ;  /* 0x0001000027277824 */ /* 0x000fe200078e00ff */
[----:B------:R-:W-:Y:S01]  /*3b10*/  F2FP.SATFINITE.E4M3.F32.PACK_AB_MERGE_C R54, RZ, R54, RZ ;  /* 0x00000036ff36723e */ /* 0x000fe200048070ff */
[----:B------:R-:W-:Y:S01]  /*3b20*/  FADD R30, R34, R49 ;  /* 0x00000031221e7221 */ /* 0x000fe20000000000 */
[----:B-1----:R-:W-:Y:S01]  /*3b30*/  @!P3 FMUL R55, R55, R55 ;  /* 0x000000373737b220 */ /* 0x002fe20000400000 */
[----:B------:R-:W1:Y:S01]  /*3b40*/  MUFU.EX2 R12, R12 ;  /* 0x0000000c000c7308 */ /* 0x000e620000000800 */
[----:B------:R-:W-:Y:S01]  /*3b50*/  F2FP.SATFINITE.E4M3.F32.PACK_AB_MERGE_C R25, RZ, R25, RZ ;  /* 0x00000019ff19723e */ /* 0x000fe200048070ff */
[----:B------:R-:W-:Y:S01]  /*3b60*/  FADD R11, R11, R20 ;  /* 0x000000140b0b7221 */ /* 0x000fe20000000000 */
[----:B------:R-:W-:-:S01]  /*3b70*/  FADD R53, R42, R55 ;  /* 0x000000372a357221 */ /* 0x000fc20000000000 */
[----:B------:R-:W-:Y:S01]  /*3b80*/  F2FP.SATFINITE.E4M3.F32.PACK_AB_MERGE_C R42, RZ, R42, RZ ;  /* 0x0000002aff2a723e */ /* 0x000fe200048070ff */
[----:B------:R-:W-:Y:S01]  /*3b90*/  FMUL R43, R43, UR15 ;  /* 0x0000000f2b2b7c20 */ /* 0x000fe20008400000 */
[----:B------:R-:W-:Y:S01]  /*3ba0*/  F2FP.SATFINITE.E4M3.F32.PACK_AB_MERGE_C R55, RZ, R55, RZ ;  /* 0x00000037ff37723e */ /* 0x000fe200048070ff */
[----:B---3--:R-:W-:Y:S01]  /*3bb0*/  @!P5 FMUL R51, R51, R51 ;  /* 0x000000333333d220 */ /* 0x008fe20000400000 */
[----:B------:R-:W-:Y:S01]  /*3bc0*/  LOP3.LUT R42, R42, 0xffff, RZ, 0xc0, !PT ;  /* 0x0000ffff2a2a7812 */ /* 0x000fe200078ec0ff */
[----:B------:R-:W-:-:S01]  /*3bd0*/  FADD R11, R11, R22 ;  /* 0x000000160b0b7221 */ /* 0x000fc20000000000 */
[----:B------:R-:W-:Y:S01]  /*3be0*/  F2FP.SATFINITE.E4M3.F32.PACK_AB_MERGE_C R28, RZ, R28, RZ ;  /* 0x0000001cff1c723e */ /* 0x000fe200048070ff */
[----:B------:R-:W-:-:S01]  /*3bf0*/  FADD R47, R38, R51 ;  /* 0x00000033262f7221 */ /* 0x000fc20000000000 */
[----:B------:R-:W-:Y:S01]  /*3c00*/  F2FP.SATFINITE.E4M3.F32.PACK_AB_MERGE_C R50, RZ, R50, RZ ;  /* 0x00000032ff32723e */ /* 0x000fe200048070ff */
[----:B------:R-:W-:Y:S01]  /*3c10*/  IMAD.SHL.U32 R17, R42, 0x1000000, RZ ;  /* 0x010000002a117824 */ /* 0x000fe200078e00ff */
[----:B------:R-:W-:Y:S01]  /*3c20*/  LOP3.LUT R21, R21, 0xff, RZ, 0xc0, !PT ;  /* 0x000000ff15157812 */ /* 0x000fe200078ec0ff */
[----:B------:R-:W-:-:S01]  /*3c30*/  FADD R23, R23, R48 ;  /* 0x0000003017177221 */ /* 0x000fc20000000000 */
[----:B------:R-:W-:Y:S01]  /*3c40*/  F2FP.SATFINITE.E4M3.F32.PACK_AB_MERGE_C R35, RZ, R35, RZ ;  /* 0x00000023ff23723e */ /* 0x000fe200048070ff */
[----:B-1----:R-:W-:Y:S01]  /*3c50*/  @!P2 FMUL R12, R12, R12 ;  /* 0x0000000c0c0ca220 */ /* 0x002fe20000400000 */
[----:B------:R-:W-:Y:S01]  /*3c60*/  F2FP.SATFINITE.E4M3.F32.PACK_AB_MERGE_C R38, RZ, R38, RZ ;  /* 0x00000026ff26723e */ /* 0x000fe200048070ff */
[----:B------:R-:W-:-:S01]  /*3c70*/  FADD R52, R27, R52 ;  /* 0x000000341b347221 */ /* 0x000fc20000000000 */
[----:B------:R-:W-:Y:S01]  /*3c80*/  F2FP.SATFINITE.E4M3.F32.PACK_AB_MERGE_C R51, RZ, R51, RZ ;  /* 0x00000033ff33723e */ /* 0x000fe200048070ff */
[----:B------:R-:W-:Y:S01]  /*3c90*/  IMAD.U32 R35, R35, 0x10000, RZ ;  /* 0x0001000023237824 */ /* 0x000fe200078e00ff */
[----:B------:R-:W-:Y:S01]  /*3ca0*/  F2FP.SATFINITE.E4M3.F32.PACK_AB_MERGE_C R31, RZ, R31, RZ ;  /* 0x0000001fff1f723e */ /* 0x000fe200048070ff */
[----:B------:R-:W-:-:S01]  /*3cb0*/  FFMA R7, R12, R7, R11 ;  /* 0x000000070c077223 */ /* 0x000fc2000000000b */
[----:B------:R-:W-:Y:S01]  /*3cc0*/  F2FP.SATFINITE.E4M3.F32.PACK_AB_MERGE_C R41, RZ, R41, RZ ;  /* 0x00000029ff29723e */ /* 0x000fe200048070ff */
[----:B------:R-:W-:-:S01]  /*3cd0*/  FADD R26, R26, R47 ;  /* 0x0000002f1a1a7221 */ /* 0x000fc20000000000 */
[----:B------:R-:W-:Y:S01]  /*3ce0*/  F2FP.SATFINITE.E4M3.F32.PACK_AB_MERGE_C R40, RZ, R40, RZ ;  /* 0x00000028ff28723e */ /* 0x000fe200048070ff */
[----:B------:R-:W-:Y:S01]  /*3cf0*/  IMAD.U32 R31, R31, 0x10000, RZ ;  /* 0x000100001f1f7824 */ /* 0x000fe200078e00ff */
[----:B------:R-:W-:Y:S01]  /*3d00*/  F2FP.SATFINITE.E4M3.F32.PACK_AB_MERGE_C R34, RZ, R34, RZ ;  /* 0x00000022ff22723e */ /* 0x000fe200048070ff */
[----:B------:R-:W-:Y:S01]  /*3d10*/  IMAD.U32 R41, R41, 0x10000, RZ ;  /* 0x0001000029297824 */ /* 0x000fe200078e00ff */
[----:B------:R-:W-:Y:S01]  /*3d20*/  F2FP.SATFINITE.E4M3.F32.PACK_AB_MERGE_C R45, RZ, R45, RZ ;  /* 0x0000002dff2d723e */ /* 0x000fe200048070ff */
[----:B------:R-:W-:-:S01]  /*3d30*/  FADD R53, R30, R53 ;  /* 0x000000351e357221 */ /* 0x000fc20000000000 */
[----:B------:R-:W-:Y:S01]  /*3d40*/  F2FP.SATFINITE.E4M3.F32.PACK_AB_MERGE_C R49, RZ, R49, RZ ;  /* 0x00000031ff31723e */ /* 0x000fe200048070ff */
[----:B------:R-:W-:-:S01]  /*3d50*/  FADD R23, R23, R52 ;  /* 0x0000003417177221 */ /* 0x000fc20000000000 */
[----:B------:R-:W-:Y:S01]  /*3d60*/  LOP3.LUT R32, R32, 0xff, RZ, 0xc0, !PT ;  /* 0x000000ff20207812 */ /* 0x000fe200078ec0ff */
[----:B------:R-:W-:-:S01]  /*3d70*/  FADD R26, R26, R53 ;  /* 0x000000351a1a7221 */ /* 0x000fc20000000000 */
[----:B------:R-:W-:Y:S01]  /*3d80*/  LOP3.LUT R16, R16, 0xff0000, R15, 0xf8, !PT ;  /* 0x00ff000010107812 */ /* 0x000fe200078ef80f */
[----:B------:R-:W-:Y:S01]  /*3d90*/  IMAD.U32 R15, R54, 0x10000, RZ ;  /* 0x00010000360f7824 */ /* 0x000fe200078e00ff */
[----:B------:R-:W-:Y:S01]  /*3da0*/  LOP3.LUT R55, R55, 0xffff, RZ, 0xc0, !PT ;  /* 0x0000ffff37377812 */ /* 0x000fe200078ec0ff */
[----:B------:R-:W-:-:S01]  /*3db0*/  FADD R26, R23, R26 ;  /* 0x0000001a171a7221 */ /* 0x000fc20000000000 */
[----:B------:R-:W-:Y:S01]  /*3dc0*/  LOP3.LUT R25, R25, 0xffff, RZ, 0xc0, !PT ;  /* 0x0000ffff19197812 */ /* 0x000fe200078ec0ff */
[-C--:B------:R-:W-:Y:S01]  /*3dd0*/  FMUL R56, R56, R12.reuse ;  /* 0x0000000c38387220 */ /* 0x080fe20000400000 */
[----:B------:R-:W-:Y:S01]  /*3de0*/  LOP3.LUT R28, R28, 0xff, RZ, 0xc0, !PT ;  /* 0x000000ff1c1c7812 */ /* 0x000fe200078ec0ff */
[----:B------:R-:W-:Y:S01]  /*3df0*/  IMAD.SHL.U32 R55, R55, 0x1000000, RZ ;  /* 0x0100000037377824 */ /* 0x000fe200078e00ff */
[----:B------:R-:W-:Y:S01]  /*3e00*/  LOP3.LUT R36, R36, 0xff0000, R39, 0xf8, !PT ;  /* 0x00ff000024247812 */ /* 0x000fe200078ef827 */
[-C--:B------:R-:W-:Y:S01]  /*3e10*/  FMUL R57, R57, R12.reuse ;  /* 0x0000000c39397220 */ /* 0x080fe20000400000 */
[----:B------:R-:W-:Y:S01]  /*3e20*/  LOP3.LUT R10, R10, 0xff0000, R13, 0xf8, !PT ;  /* 0x00ff00000a0a7812 */ /* 0x000fe200078ef80d */
[----:B------:R-:W-:Y:S01]  /*3e30*/  IMAD.U32 R13, R50, 0x10000, RZ ;  /* 0x00010000320d7824 */ /* 0x000fe200078e00ff */
[----:B------:R-:W-:Y:S01]  /*3e40*/  PRMT R18, R18, 0x7604, R21 ;  /* 0x0000760412127816 */ /* 0x000fe20000000015 */
[-C--:B------:R-:W-:Y:S01]  /*3e50*/  FMUL R60, R60, R12.reuse ;  /* 0x0000000c3c3c7220 */ /* 0x080fe20000400000 */
[----:B------:R-:W-:Y:S01]  /*3e60*/  LOP3.LUT R38, R38, 0xffff, RZ, 0xc0, !PT ;  /* 0x0000ffff26267812 */ /* 0x000fe200078ec0ff */
[-C--:B------:R-:W-:Y:S01]  /*3e70*/  FMUL R61, R61, R12.reuse ;  /* 0x0000000c3d3d7220 */ /* 0x080fe20000400000 */
[----:B------:R-:W-:Y:S01]  /*3e80*/  LOP3.LUT R51, R51, 0xffff, RZ, 0xc0, !PT ;  /* 0x0000ffff33337812 */ /* 0x000fe200078ec0ff */
[-C--:B------:R-:W-:Y:S01]  /*3e90*/  FMUL R64, R64, R12.reuse ;  /* 0x0000000c40407220 */ /* 0x080fe20000400000 */
[----:B------:R-:W-:Y:S01]  /*3ea0*/  PRMT R14, R14, 0x7604, R19 ;  /* 0x000076040e0e7816 */ /* 0x000fe20000000013 */
[----:B------:R-:W-:Y:S01]  /*3eb0*/  IMAD.MOV.U32 R19, RZ, RZ, 0x2130 ;  /* 0x00002130ff137424 */ /* 0x000fe200078e00ff */
[----:B------:R-:W-:Y:S01]  /*3ec0*/  LOP3.LUT R40, R40, 0xffff, RZ, 0xc0, !PT ;  /* 0x0000ffff28287812 */ /* 0x000fe200078ec0ff */
[----:B------:R-:W-:Y:S01]  /*3ed0*/  IMAD.SHL.U32 R51, R51, 0x1000000, RZ ;  /* 0x0100000033337824 */ /* 0x000fe200078e00ff */
[----:B------:R-:W-:Y:S01]  /*3ee0*/  LOP3.LUT R34, R34, 0xffff, RZ, 0xc0, !PT ;  /* 0x0000ffff22227812 */ /* 0x000fe200078ec0ff */
[-C--:B------:R-:W-:Y:S01]  /*3ef0*/  FMUL R65, R65, R12.reuse ;  /* 0x0000000c41417220 */ /* 0x080fe20000400000 */
[----:B------:R-:W-:Y:S01]  /*3f00*/  LOP3.LUT R45, R45, 0xffff, RZ, 0xc0, !PT ;  /* 0x0000ffff2d2d7812 */ /* 0x000fe200078ec0ff */
[----:B------:R-:W-:Y:S01]  /*3f10*/  IMAD.SHL.U32 R11, R40, 0x1000000, RZ ;  /* 0x01000000280b7824 */ /* 0x000fe200078e00ff */
[----:B------:R-:W-:Y:S01]  /*3f20*/  LOP3.LUT R49, R49, 0xffff, RZ, 0xc0, !PT ;  /* 0x0000ffff31317812 */ /* 0x000fe200078ec0ff */
[-C--:B------:R-:W-:Y:S01]  /*3f30*/  FMUL R68, R68, R12.reuse ;  /* 0x0000000c44447220 */ /* 0x080fe20000400000 */
[----:B------:R-:W-:Y:S01]  /*3f40*/  PRMT R32, R33, 0x7604, R32 ;  /* 0x0000760421207816 */ /* 0x000fe20000000020 */
[----:B------:R-:W-:Y:S01]  /*3f50*/  IMAD.SHL.U32 R45, R45, 0x1000000, RZ ;  /* 0x010000002d2d7824 */ /* 0x000fe200078e00ff */
[----:B------:R-:W-:Y:S01]  /*3f60*/  PRMT R24, R25, 0x7604, R24 ;  /* 0x0000760419187816 */ /* 0x000fe20000000018 */
[----:B------:R-:W-:Y:S01]  /*3f70*/  IMAD.SHL.U32 R49, R49, 0x1000000, RZ ;  /* 0x0100000031317824 */ /* 0x000fe200078e00ff */
[----:B------:R-:W-:Y:S01]  /*3f80*/  PRMT R28, R29, 0x7604, R28 ;  /* 0x000076041d1c7816 */ /* 0x000fe2000000001c */
[-C--:B------:R-:W-:Y:S01]  /*3f90*/  FMUL R69, R69, R12.reuse ;  /* 0x0000000c45457220 */ /* 0x080fe20000400000 */
[----:B------:R-:W-:Y:S01]  /*3fa0*/  LOP3.LUT R36, R36, R17, RZ, 0xfc, !PT ;  /* 0x0000001124247212 */ /* 0x000fe200078efcff */
[----:B------:R-:W-:Y:S01]  /*3fb0*/  IMAD.MOV.U32 R17, RZ, RZ, 0x3021 ;  /* 0x00003021ff117424 */ /* 0x000fe200078e00ff */
[----:B------:R-:W-:Y:S01]  /*3fc0*/  FSETP.GEU.AND P3, PT, R43, -126, PT ;  /* 0xc2fc00002b00780b */ /* 0x000fe20003f6e000 */
[-C--:B------:R-:W-:Y:S01]  /*3fd0*/  FMUL R72, R72, R12.reuse ;  /* 0x0000000c48487220 */ /* 0x080fe20000400000 */
[----:B------:R-:W-:Y:S01]  /*3fe0*/  LOP3.LUT R18, R18, 0xff0000, R15, 0xf8, !PT ;  /* 0x00ff000012127812 */ /* 0x000fe200078ef80f */
[----:B------:R-:W-:Y:S01]  /*3ff0*/  IMAD.SHL.U32 R15, R38, 0x1000000, RZ ;  /* 0x01000000260f7824 */ /* 0x000fe200078e00ff */
[----:B------:R-:W-:Y:S01]  /*4000*/  LOP3.LUT R14, R14, 0xff0000, R13, 0xf8, !PT ;  /* 0x00ff00000e0e7812 */ /* 0x000fe200078ef80d */
[----:B------:R-:W-:Y:S01]  /*4010*/  IMAD.SHL.U32 R13, R34, 0x1000000, RZ ;  /* 0x01000000220d7824 */ /* 0x000fe200078e00ff */
[----:B------:R-:W-:Y:S01]  /*4020*/  LOP3.LUT R32, R32, 0xff0000, R35, 0xf8, !PT ;  /* 0x00ff000020207812 */ /* 0x000fe200078ef823 */
[-C--:B------:R-:W-:Y:S01]  /*4030*/  FMUL R73, R73, R12.reuse ;  /* 0x0000000c49497220 */ /* 0x080fe20000400000 */
[----:B------:R-:W-:Y:S01]  /*4040*/  LOP3.LUT R24, R24, 0xff0000, R31, 0xf8, !PT ;  /* 0x00ff000018187812 */ /* 0x000fe200078ef81f */
[-C--:B------:R-:W-:Y:S01]  /*4050*/  FMUL R76, R76, R12.reuse ;  /* 0x0000000c4c4c7220 */ /* 0x080fe20000400000 */
[----:B------:R-:W-:Y:S01]  /*4060*/  LOP3.LUT R28, R28, 0xff0000, R41, 0xf8, !PT ;  /* 0x00ff00001c1c7812 */ /* 0x000fe200078ef829 */
[----:B------:R-:W-:Y:S01]  /*4070*/  FMUL R77, R77, R12 ;  /* 0x0000000c4d4d7220 */ /* 0x000fe20000400000 */
[----:B------:R-:W-:Y:S01]  /*4080*/  LOP3.LUT R55, R18, R55, RZ, 0xfc, !PT ;  /* 0x0000003712377212 */ /* 0x000fe200078efcff */
[----:B------:R-:W-:Y:S01]  /*4090*/  @!P3 FMUL R43, R43, 0.5 ;  /* 0x3f0000002b2bb820 */ /* 0x000fe20000400000 */
[----:B------:R-:W-:Y:S01]  /*40a0*/  SHF.R.U32.HI R18, RZ, R0, R17 ;  /* 0x00000000ff127219 */ /* 0x000fe20000011611 */
[-C--:B------:R-:W-:Y:S01]  /*40b0*/  FMUL R80, R80, R12.reuse ;  /* 0x0000000c50507220 */ /* 0x080fe20000400000 */
[----:B------:R-:W-:Y:S01]  /*40c0*/  LOP3.LUT R15, R32, R15, RZ, 0xfc, !PT ;  /* 0x0000000f200f7212 */ /* 0x000fe200078efcff */
[-C--:B------:R-:W-:Y:S01]  /*40d0*/  FMUL R81, R81, R12.reuse ;  /* 0x0000000c51517220 */ /* 0x080fe20000400000 */
[----:B------:R-:W-:Y:S01]  /*40e0*/  LOP3.LUT R14, R14, R51, RZ, 0xfc, !PT ;  /* 0x000000330e0e7212 */ /* 0x000fe200078efcff */
[----:B------:R-:W1:Y:S01]  /*40f0*/  MUFU.EX2 R43, R43 ;  /* 0x0000002b002b7308 */ /* 0x000e620000000800 */
[----:B------:R-:W-:Y:S01]  /*4100*/  LOP3.LUT R11, R24, R11, RZ, 0xfc, !PT ;  /* 0x0000000b180b7212 */ /* 0x000fe200078efcff */
[-C--:B------:R-:W-:Y:S01]  /*4110*/  FMUL R84, R84, R12.reuse ;  /* 0x0000000c54547220 */ /* 0x080fe20000400000 */
[----:B------:R-:W-:Y:S01]  /*4120*/  LOP3.LUT R28, R28, R13, RZ, 0xfc, !PT ;  /* 0x0000000d1c1c7212 */ /* 0x000fe200078efcff */
[----:B------:R-:W-:Y:S01]  /*4130*/  FMUL R85, R85, R12 ;  /* 0x0000000c55557220 */ /* 0x000fe20000400000 */
[----:B------:R-:W-:-:S02]  /*4140*/  LOP3.LUT R10, R10, R45, RZ, 0xfc, !PT ;  /* 0x0000002d0a0a7212 */ /* 0x000fc400078efcff */
[----:B------:R-:W-:Y:S02]  /*4150*/  LOP3.LUT R49, R16, R49, RZ, 0xfc, !PT ;  /* 0x0000003110317212 */ /* 0x000fe400078efcff */
[----:B------:R-:W-:Y:S02]  /*4160*/  SHF.R.U32.HI R19, RZ, R0, R19 ;  /* 0x00000000ff137219 */ /* 0x000fe40000011613 */
[----:B------:R-:W-:Y:S02]  /*4170*/  LOP3.LUT R20, R18, 0xf, RZ, 0xc0, !PT ;  /* 0x0000000f12147812 */ /* 0x000fe400078ec0ff */
[----:B------:R-:W-:Y:S02]  /*4180*/  SEL R16, R36, R15, P6 ;  /* 0x0000000f24107207 */ /* 0x000fe40003000000 */
[----:B------:R-:W-:Y:S02]  /*4190*/  SEL R18, R55, R14, P6 ;  /* 0x0000000e37127207 */ /* 0x000fe40003000000 */
[----:B------:R-:W-:Y:S01]  /*41a0*/  SEL R13, R28, R11, P6 ;  /* 0x0000000b1c0d7207 */ /* 0x000fe20003000000 */
[----:B-1----:R-:W-:Y:S01]  /*41b0*/  @!P3 FMUL R43, R43, R43 ;  /* 0x0000002b2b2bb220 */ /* 0x002fe20000400000 */
[----:B------:R-:W-:Y:S01]  /*41c0*/  SEL R15, R15, R36, P6 ;  /* 0x000000240f0f7207 */ /* 0x000fe20003000000 */
[----:B------:R-:W-:Y:S01]  /*41d0*/  SHFL.IDX PT, R16, R16, R20, 0x1c1f ;  /* 0x001c1f1410107589 */ /* 0x000fe200000e0000 */
[----:B------:R-:W-:Y:S01]  /*41e0*/  SEL R17, R49, R10, P6 ;  /* 0x0000000a31117207 */ /* 0x000fe20003000000 */
[----:B------:R-:W-:Y:S01]  /*41f0*/  FFMA R8, R43, R8, R26 ;  /* 0x000000082b087223 */ /* 0x000fe2000000001a */
[----:B------:R-:W-:Y:S01]  /*4200*/  SEL R55, R14, R55, P6 ;  /* 0x000000370e377207 */ /* 0x000fe20003000000 */
[----:B------:R-:W-:Y:S01]  /*4210*/  SHFL.IDX PT, R13, R13, R20, 0x1c1f ;  /* 0x001c1f140d0d7589 */ /* 0x000fe200000e0000 */
[----:B------:R-:W-:Y:S01]  /*4220*/  SEL R11, R11, R28, P6 ;  /* 0x0000001c0b0b7207 */ /* 0x000fe20003000000 */
[----:B------:R-:W-:Y:S01]  /*4230*/  FMUL R58, R58, R43 ;  /* 0x0000002b3a3a7220 */ /* 0x000fe20000400000 */
[----:B------:R-:W-:Y:S01]  /*4240*/  SEL R49, R10, R49, P6 ;  /* 0x000000310a317207 */ /* 0x000fe20003000000 */
[----:B------:R-:W-:Y:S01]  /*4250*/  SHFL.IDX PT, R17, R17, R20, 0x1c1f ;  /* 0x001c1f1411117589 */ /* 0x000fe200000e0000 */
[----:B------:R-:W-:Y:S01]  /*4260*/  LOP3.LUT R22, R19, 0xf, RZ, 0xc0, !PT ;  /* 0x0000000f13167812 */ /* 0x000fe200078ec0ff */
[-C--:B------:R-:W-:Y:S01]  /*4270*/  FMUL R59, R59, R43.reuse ;  /* 0x0000002b3b3b7220 */ /* 0x080fe20000400000 */
[----:B------:R-:W-:Y:S01]  /*4280*/  SHF.L.U32 R19, R9, 0x1f, RZ ;  /* 0x0000001f09137819 */ /* 0x000fe200000006ff */
[----:B------:R-:W-:Y:S01]  /*4290*/  SHFL.IDX PT, R18, R18, R20, 0x1c1f ;  /* 0x001c1f1412127589 */ /* 0x000fe200000e0000 */
[-C--:B------:R-:W-:Y:S01]  /*42a0*/  FMUL R62, R62, R43.reuse ;  /* 0x0000002b3e3e7220 */ /* 0x080fe20000400000 */
[-C--:B------:R-:W-:Y:S01]  /*42b0*/  FMUL R63, R63, R43.reuse ;  /* 0x0000002b3f3f7220 */ /* 0x080fe20000400000 */
[----:B------:R1:W2:Y:S01]  /*42c0*/  SYNCS.PHASECHK.TRANS64.TRYWAIT P2, [UR6+0x7000], R19 ;  /* 0x00700013ff0075a7 */ /* 0x0002a20008040146 */
[----:B------:R-:W3:Y:S01]  /*42d0*/  SHFL.IDX PT, R10, R11, R22, 0x1c1f ;  /* 0x001c1f160b0a7589 */ /* 0x000ee200000e0000 */
[-C--:B------:R-:W-:Y:S01]  /*42e0*/  FMUL R66, R66, R43.reuse ;  /* 0x0000002b42427220 */ /* 0x080fe20000400000 */
[-C--:B------:R-:W-:Y:S01]  /*42f0*/  FMUL R67, R67, R43.reuse ;  /* 0x0000002b43437220 */ /* 0x080fe20000400000 */
[-C--:B------:R-:W-:Y:S01]  /*4300*/  FMUL R70, R70, R43.reuse ;  /* 0x0000002b46467220 */ /* 0x080fe20000400000 */
[----:B------:R-:W4:Y:S01]  /*4310*/  SHFL.IDX PT, R15, R15, R22, 0x1c1f ;  /* 0x001c1f160f0f7589 */ /* 0x000f2200000e0000 */
[-C--:B------:R-:W-:Y:S01]  /*4320*/  FMUL R71, R71, R43.reuse ;  /* 0x0000002b47477220 */ /* 0x080fe20000400000 */
[-C--:B------:R-:W-:Y:S01]  /*4330*/  FMUL R74, R74, R43.reuse ;  /* 0x0000002b4a4a7220 */ /* 0x080fe20000400000 */
[-C--:B------:R-:W-:Y:S01]  /*4340*/  FMUL R75, R75, R43.reuse ;  /* 0x0000002b4b4b7220 */ /* 0x080fe20000400000 */
[----:B------:R-:W5:Y:S01]  /*4350*/  SHFL.IDX PT, R14, R49, R22, 0x1c1f ;  /* 0x001c1f16310e7589 */ /* 0x000f6200000e0000 */
[-C--:B------:R-:W-:Y:S01]  /*4360*/  FMUL R78, R78, R43.reuse ;  /* 0x0000002b4e4e7220 */ /* 0x080fe20000400000 */
[-C--:B------:R-:W-:Y:S01]  /*4370*/  FMUL R79, R79, R43.reuse ;  /* 0x0000002b4f4f7220 */ /* 0x080fe20000400000 */
[-C--:B------:R-:W-:Y:S01]  /*4380*/  FMUL R82, R82, R43.reuse ;  /* 0x0000002b52527220 */ /* 0x080fe20000400000 */
[----:B------:R-:W1:Y:S01]  /*4390*/  SHFL.IDX PT, R55, R55, R22, 0x1c1f ;  /* 0x001c1f1637377589 */ /* 0x000e6200000e0000 */
[-C--:B------:R-:W-:Y:S01]  /*43a0*/  FMUL R83, R83, R43.reuse ;  /* 0x0000002b53537220 */ /* 0x080fe20000400000 */
[-C--:B------:R-:W-:Y:S01]  /*43b0*/  FMUL R86, R86, R43.reuse ;  /* 0x0000002b56567220 */ /* 0x080fe20000400000 */
[----:B------:R-:W-:Y:S01]  /*43c0*/  FMUL R87, R87, R43 ;  /* 0x0000002b57577220 */ /* 0x000fe20000400000 */
[----:B---3--:R-:W-:-:S02]  /*43d0*/  PRMT R24, R13, R5, R10 ;  /* 0x000000050d187216 */ /* 0x008fc4000000000a */
[-C--:B------:R-:W-:Y:S02]  /*43e0*/  PRMT R25, R13, R6.reuse, R10 ;  /* 0x000000060d197216 */ /* 0x080fe4000000000a */
[CCC-:B----4-:R-:W-:Y:S02]  /*43f0*/  PRMT R26, R16.reuse, R5.reuse, R15.reuse ;  /* 0x00000005101a7216 */ /* 0x1d0fe4000000000f */
[-C--:B------:R-:W-:Y:S02]  /*4400*/  PRMT R27, R16, R6.reuse, R15 ;  /* 0x00000006101b7216 */ /* 0x080fe4000000000f */
[CCC-:B-----5:R-:W-:Y:S02]  /*4410*/  PRMT R36, R17.reuse, R5.reuse, R14.reuse ;  /* 0x0000000511247216 */ /* 0x1e0fe4000000000e */
[----:B------:R-:W-:Y:S02]  /*4420*/  PRMT R37, R17, R6, R14 ;  /* 0x0000000611257216 */ /* 0x000fe4000000000e */
[----:B-1----:R-:W-:-:S02]  /*4430*/  PRMT R38, R18, R5, R55 ;  /* 0x0000000512267216 */ /* 0x002fc40000000037 */
[----:B------:R-:W-:Y:S01]  /*4440*/  PRMT R39, R18, R6, R55 ;  /* 0x0000000612277216 */ /* 0x000fe20000000037 */
[----:B--2---:R-:W-:Y:S06]  /*4450*/  @!P0 BRA `(.L_x_27) ;  /* 0x0000000000048947 */ /* 0x004fec0003800000 */
[----:B------:R-:W-:Y:S01]  /*4460*/  BPT.TRAP 0x1 ;  /* 0x000000040000795c */ /* 0x000fe20000300000 */
.L_x_27:
[----:B------:R-:W-:Y:S05]  /*4470*/  @P2 BRA `(.L_x_28) ;  /* 0x0000000000082947 */ /* 0x000fea0003800000 */
[----:B------:R-:W1:Y:S02]  /*4480*/  SYNCS.PHASECHK.TRANS64.TRYWAIT P2, [UR6+0x7000], R19 ;  /* 0x00700013ff0075a7 */ /* 0x000e640008040146 */
[----:B-1----:R-:W-:Y:S05]  /*4490*/  @!P2 BRA `(.L_x_29) ;  /* 0x000000280008a947 */ /* 0x002fea0003800000 */
.L_x_28:
[----:B------:R-:W-:Y:S01]  /*44a0*/  ULEA UR6, UR13, UR12, 0x8 ;  /* 0x0000000c0d067291 */ /* 0x000fe2000f8e403f */
[----:B------:R-:W-:Y:S01]  /*44b0*/  WARPGROUP.ARRIVE ;  /* 0x00000000000079c5 */ /* 0x000fe20000000000 */
[----:B------:R-:W-:-:S07]  /*44c0*/  UMOV UR7, 0x80000020 ;  /* 0x8000002000077882 */ /* 0x000fce0000000000 */
[----:B------:R-:W-:Y:S01]  /*44d0*/  QGMMA.64x64x32.F32.E4M3.E4M3 R56, R24, gdesc[UR4], R56, gsb0 ;  /* 0x00e0000418387df3 */ /* 0x000fe20008000838 */
        /* <DEDUP_REMOVED lines=8> */
.L_x_30:
[----:B------:R-:W-:-:S04]  /*4560*/  ULEA UR6, UR14, UR37, 0x3 ;  /* 0x000000250e067291 */ /* 0x000fc8000f8e183f */
[----:B------:R-:W-:-:S04]  /*4570*/  UIADD3 UR6, UR6, 0x7028, URZ ;  /* 0x0000702806067890 */ /* 0x000fc8000fffe03f */
[----:B------:R-:W-:-:S09]  /*4580*/  UPRMT UR6, URZ, 0x654, UR6 ;  /* 0x000006543f067896 */ /* 0x000fd20008000006 */
[----:B------:R-:W-:Y:S01]  /*4590*/  SYNCS.ARRIVE.TRANS64.RED.A1T0 RZ, [UR6], RZ ;  /* 0x000000ffffff79a7 */ /* 0x000fe20008100406 */
[----:B------:R-:W-:Y:S05]  /*45a0*/  @P1 BRA `(.L_x_31) ;  /* 0x0000000000041947 */ /* 0x000fea0003800000 */
[----:B------:R-:W-:Y:S01]  /*45b0*/  BPT.TRAP 0x1 ;  /* 0x000000040000795c */ /* 0x000fe20000300000 */
.L_x_31:
[----:B------:R-:W-:-:S04]  /*45c0*/  UIADD3 UR14, UR14, 0x1, URZ ;  /* 0x000000010e0e7890 */ /* 0x000fc8000fffe03f */
[----:B------:R-:W-:-:S04]  /*45d0*/  UISETP.NE.AND UP0, UPT, UR14, 0x5, UPT ;  /* 0x000000050e00788c */ /* 0x000fc8000bf05270 */
[----:B------:R-:W-:Y:S01]  /*45e0*/  USEL UR14, UR14, URZ, UP0 ;  /* 0x0000003f0e0e7287 */ /* 0x000fe20008000000 */
[----:B------:R-:W-:Y:S11]  /*45f0*/  @!P0 BRA `(.L_x_32) ;  /* 0x0000000000048947 */ /* 0x000ff60003800000 */
[----:B------:R-:W-:Y:S01]  /*4600*/  BPT.TRAP 0x1 ;  /* 0x000000040000795c */ /* 0x000fe20000300000 */
.L_x_32:
[----:B------:R-:W-:-:S04]  /*4610*/  ULEA UR6, UR14, UR37, 0x3 ;  /* 0x000000250e067291 */ /* 0x000fc8000f8e183f */
[----:B------:R-:W-:-:S04]  /*4620*/  UIADD3 UR6, UR6, 0x7028, URZ ;  /* 0x0000702806067890 */ /* 0x000fc8000fffe03f */
[----:B------:R-:W-:-:S09]  /*4630*/  UPRMT UR6, URZ, 0x654, UR6 ;  /* 0x000006543f067896 */ /* 0x000fd20008000006 */
[----:B------:R-:W-:Y:S01]  /*4640*/  SYNCS.ARRIVE.TRANS64.RED.A1T0 RZ, [UR6], RZ ;  /* 0x000000ffffff79a7 */ /* 0x000fe20008100406 */
[----:B------:R-:W-:Y:S05]  /*4650*/  @P1 BRA `(.L_x_33) ;  /* 0x0000000000041947 */ /* 0x000fea0003800000 */
[----:B------:R-:W-:Y:S01]  /*4660*/  BPT.TRAP 0x1 ;  /* 0x000000040000795c */ /* 0x000fe20000300000 */
.L_x_33:
[----:B------:R-:W-:Y:S01]  /*4670*/  UIADD3 UR13, UR13, 0x1, URZ ;  /* 0x000000010d0d7890 */ /* 0x000fe2000fffe03f */
[C---:B------:R-:W-:Y:S01]  /*4680*/  ISETP.GT.AND P2, PT, R2.reuse, 0x2, PT ;  /* 0x000000020200780c */ /* 0x040fe20003f44270 */
[----:B------:R-:W-:Y:S01]  /*4690*/  UIADD3 UR14, UR14, 0x1, URZ ;  /* 0x000000010e0e7890 */ /* 0x000fe2000fffe03f */
[----:B------:R-:W-:Y:S01]  /*46a0*/  VIADD R2, R2, 0xffffffff ;  /* 0xffffffff02027836 */ /* 0x000fe20000000000 */
[----:B------:R-:W-:Y:S01]  /*46b0*/  UISETP.NE.AND UP2, UPT, UR13, 0x5, UPT ;  /* 0x000000050d00788c */ /* 0x000fe2000bf45270 */
[----:B------:R-:W-:Y:S01]  /*46c0*/  IMAD.MOV.U32 R11, RZ, RZ, R3 ;  /* 0x000000ffff0b7224 */ /* 0x000fe200078e0003 */
[----:B------:R-:W-:Y:S01]  /*46d0*/  UISETP.NE.AND UP0, UPT, UR14, 0x5, UPT ;  /* 0x000000050e00788c */ /* 0x000fe2000bf05270 */
[----:B------:R-:W-:Y:S01]  /*46e0*/  IMAD.MOV.U32 R13, RZ, RZ, R4 ;  /* 0x000000ffff0d7224 */ /* 0x000fe200078e0004 */
[----:B------:R-:W-:Y:S02]  /*46f0*/  USEL UR6, URZ, 0x1, UP2 ;  /* 0x000000013f067887 */ /* 0x000fe40009000000 */
[----:B------:R-:W-:-:S02]  /*4700*/  USEL UR14, UR14, URZ, UP0 ;  /* 0x0000003f0e0e7287 */ /* 0x000fc40008000000 */
[----:B------:R-:W-:Y:S02]  /*4710*/  USEL UR13, UR13, URZ, UP2 ;  /* 0x0000003f0d0d7287 */ /* 0x000fe40009000000 */
[----:B------:R-:W-:Y:S01]  /*4720*/  LOP3.LUT R9, R9, UR6, RZ, 0x3c, !PT ;  /* 0x0000000609097c12 */ /* 0x000fe2000f8e3cff */
[----:B------:R-:W-:Y:S09]  /*4730*/  @P2 BRA `(.L_x_34) ;  /* 0xffffffe000782947 */ /* 0x000ff2000383ffff */
.L_x_23:
[----:B------:R-:W2:Y:S01]  /*4740*/  SHFL.BFLY PT, R0, R7, 0x1, 0x1f ;  /* 0x0c201f0007007f89 */ /* 0x000ea200000e0000 */
[----:B------:R-:W-:Y:S01]  /*4750*/  BSSY B0, `(.L_x_35) ;  /* 0x0000023000007945 */ /* 0x000fe20003800000 */
[----:B-1----:R-:W-:Y:S02]  /*4760*/  IMAD.MOV.U32 R10, RZ, RZ, 0x3f800000 ;  /* 0x3f800000ff0a7424 */ /* 0x002fe400078e00ff */
[----:B------:R-:W1:Y:S01]  /*4770*/  SHFL.BFLY PT, R5, R8, 0x1, 0x1f ;  /* 0x0c201f0008057f89 */ /* 0x000e6200000e0000 */
[----:B------:R-:W-:Y:S02]  /*4780*/  IMAD.MOV.U32 R6, RZ, RZ, 0x3f800000 ;  /* 0x3f800000ff067424 */ /* 0x000fe400078e00ff */
[----:B------:R-:W-:Y:S02]  /*4790*/  IMAD.MOV.U32 R11, RZ, RZ, 0x7f800000 ;  /* 0x7f800000ff0b7424 */ /* 0x000fe400078e00ff */
[----:B--2---:R-:W-:Y:S01]  /*47a0*/  FADD R0, R0, R7 ;  /* 0x0000000700007221 */ /* 0x004fe20000000000 */
[----:B-1----:R-:W-:-:S04]  /*47b0*/  FADD R14, R5, R8 ;  /* 0x00000008050e7221 */ /* 0x002fc80000000000 */
[----:B------:R-:W1:Y:S04]  /*47c0*/  SHFL.BFLY PT, R9, R0, 0x2, 0x1f ;  /* 0x0c401f0000097f89 */ /* 0x000e6800000e0000 */
[----:B------:R-:W2:Y:S01]  /*47d0*/  SHFL.BFLY PT, R15, R14, 0x2, 0x1f ;  /* 0x0c401f000e0f7f89 */ /* 0x000ea200000e0000 */
[C---:B-1----:R-:W-:Y:S01]  /*47e0*/  FSETP.NE.AND P0, PT, R0.reuse, -R9, PT ;  /* 0x800000090000720b */ /* 0x042fe20003f05000 */
[----:B------:R-:W-:Y:S01]  /*47f0*/  FADD R2, R0, R9 ;  /* 0x0000000900027221 */ /* 0x000fe20000000000 */
[----:B------:R-:W-:Y:S02]  /*4800*/  IMAD.MOV.U32 R9, RZ, RZ, 0x7f800000 ;  /* 0x7f800000ff097424 */ /* 0x000fe400078e00ff */
[----:B--2---:R-:W-:-:S09]  /*4810*/  FADD R5, R14, R15 ;  /* 0x0000000f0e057221 */ /* 0x004fd20000000000 */
[----:B------:R-:W-:Y:S05]  /*4820*/  @!P0 BRA `(.L_x_36) ;  /* 0x0000000000548947 */ /* 0x000fea0003800000 */
[----:B------:R-:W-:Y:S01]  /*4830*/  VIADD R0, R2, 0x1800000 ;  /* 0x0180000002007836 */ /* 0x000fe20000000000 */
[----:B------:R-:W-:Y:S04]  /*4840*/  BSSY B1, `(.L_x_37) ;  /* 0x000000c000017945 */ /* 0x000fe80003800000 */
[----:B------:R-:W-:-:S04]  /*4850*/  LOP3.LUT R0, R0, 0x7f800000, RZ, 0xc0, !PT ;  /* 0x7f80000000007812 */ /* 0x000fc800078ec0ff */
[----:B------:R-:W-:-:S13]  /*4860*/  ISETP.GT.U32.AND P0, PT, R0, 0x1ffffff, PT ;  /* 0x01ffffff0000780c */ /* 0x000fda0003f04070 */
[----:B------:R-:W-:Y:S05]  /*4870*/  @P0 BRA `(.L_x_38) ;  /* 0x0000000000100947 */ /* 0x000fea0003800000 */
[----:B------:R-:W-:-:S07]  /*4880*/  MOV R12, 0x48a0 ;  /* 0x000048a0000c7802 */ /* 0x000fce0000000f00 */
[----:B------:R-:W-:Y:S05]  /*4890*/  CALL.REL.NOINC `($__internal_0_$__cuda_sm20_rcp_rn_f32_slowpath) ;  /* 0x0000002400b07944 */ /* 0x000fea0003c00000 */
[----:B------:R-:W-:Y:S01]  /*48a0*/  IMAD.MOV.U32 R6, RZ, RZ, R0 ;  /* 0x000000ffff067224 */ /* 0x000fe200078e0000 */
[----:B------:R-:W-:Y:S06]  /*48b0*/  BRA `(.L_x_39) ;  /* 0x0000000000107947 */ /* 0x000fec0003800000 */
.L_x_38:
[----:B------:R-:W1:Y:S02]  /*48c0*/  MUFU.RCP R7, R2 ;  /* 0x0000000200077308 */ /* 0x000e640000001000 */
[----:B-1----:R-:W-:-:S04]  /*48d0*/  FFMA R0, R2, R7, -1 ;  /* 0xbf80000002007423 */ /* 0x002fc80000000007 */
[----:B------:R-:W-:-:S04]  /*48e0*/  FADD.FTZ R0, -R0, -RZ ;  /* 0x800000ff00007221 */ /* 0x000fc80000010100 */
[----:B------:R-:W-:-:S07]  /*48f0*/  FFMA R6, R7, R0, R7 ;  /* 0x0000000007067223 */ /* 0x000fce0000000007 */
.L_x_39:
[----:B------:R-:W-:Y:S05]  /*4900*/  BSYNC B1 ;  /* 0x0000000000017941 */ /* 0x000fea0003800000 */
.L_x_37:
[----:B------:R-:W-:Y:S01]  /*4910*/  FSETP.GEU.AND P0, PT, |R2|, 1.175494350822287508e-38, PT ;  /* 0x008000000200780b */ /* 0x000fe20003f0e200 */
[----:B------:R-:W-:-:S12]  /*4920*/  ULDC UR4, c[0x0][0x600] ;  /* 0x0001800000047ab9 */ /* 0x000fd80000000800 */
[----:B------:R-:W-:-:S04]  /*4930*/  @!P0 FMUL R2, R2, 16777216 ;  /* 0x4b80000002028820 */ /* 0x000fc80000400000 */
[----:B------:R-:W1:Y:S02]  /*4940*/  MUFU.LG2 R0, R2 ;  /* 0x0000000200007308 */ /* 0x000e640000000c00 */
[----:B-1----:R-:W-:-:S04]  /*4950*/  @!P0 FADD R0, R0, -24 ;  /* 0xc1c0000000008421 */ /* 0x002fc80000000000 */
[----:B------:R-:W-:-:S04]  /*4960*/  FMUL R0, R0, 0.69314718246459960938 ;  /* 0x3f31721800007820 */ /* 0x000fc80000400000 */
[----:B------:R-:W-:-:S07]  /*4970*/  FFMA R11, R3, UR4, R0 ;  /* 0x00000004030b7c23 */ /* 0x000fce0008000000 */
.L_x_36:
[----:B------:R-:W-:Y:S05]  /*4980*/  BSYNC B0 ;  /* 0x0000000000007941 */ /* 0x000fea0003800000 */
.L_x_35:
[----:B------:R-:W-:Y:S01]  /*4990*/  FSETP.NE.AND P0, PT, R14, -R15, PT ;  /* 0x8000000f0e00720b */ /* 0x000fe20003f05000 */
[----:B------:R-:W-:Y:S01]  /*49a0*/  ULDC UR4, c[0x0][0x608] ;  /* 0x0001820000047ab9 */ /* 0x000fe20000000800 */
[----:B------:R-:W-:Y:S01]  /*49b0*/  BSSY B0, `(.L_x_40) ;  /* 0x0000029000007945 */ /* 0x000fe20003800000 */
[----:B------:R-:W-:-:S04]  /*49c0*/  FMUL R6, R6, UR4 ;  /* 0x0000000406067c20 */ /* 0x000fc80008400000 */
[-C--:B------:R-:W-:Y:S01]  /*49d0*/  FMUL R56, R56, R6.reuse ;  /* 0x0000000638387220 */ /* 0x080fe20000400000 */
        /* <DEDUP_REMOVED lines=14> */
[----:B------:R-:W-:Y:S01]  /*4ac0*/  FMUL R38, R85, R6 ;  /* 0x0000000655267220 */ /* 0x000fe20000400000 */
[----:B------:R-:W-:Y:S06]  /*4ad0*/  @!P0 BRA `(.L_x_41) ;  /* 0x0000000000588947 */ /* 0x000fec0003800000 */
[----:B------:R-:W-:Y:S01]  /*4ae0*/  VIADD R0, R5, 0x1800000 ;  /* 0x0180000005007836 */ /* 0x000fe20000000000 */
[----:B------:R-:W-:Y:S04]  /*4af0*/  BSSY B1, `(.L_x_42) ;  /* 0x000000d000017945 */ /* 0x000fe80003800000 */
[----:B------:R-:W-:-:S04]  /*4b00*/  LOP3.LUT R0, R0, 0x7f800000, RZ, 0xc0, !PT ;  /* 0x7f80000000007812 */ /* 0x000fc800078ec0ff */
[----:B------:R-:W-:-:S13]  /*4b10*/  ISETP.GT.U32.AND P0, PT, R0, 0x1ffffff, PT ;  /* 0x01ffffff0000780c */ /* 0x000fda0003f04070 */
[----:B------:R-:W-:Y:S05]  /*4b20*/  @P0 BRA `(.L_x_43) ;  /* 0x0000000000140947 */ /* 0x000fea0003800000 */
[----:B------:R-:W-:Y:S01]  /*4b30*/  IMAD.MOV.U32 R2, RZ, RZ, R5 ;  /* 0x000000ffff027224 */ /* 0x000fe200078e0005 */
[----:B------:R-:W-:-:S07]  /*4b40*/  MOV R12, 0x4b60 ;  /* 0x00004b60000c7802 */ /* 0x000fce0000000f00 */
[----:B------:R-:W-:Y:S05]  /*4b50*/  CALL.REL.NOINC `($__internal_0_$__cuda_sm20_rcp_rn_f32_slowpath) ;  /* 0x0000002400007944 */ /* 0x000fea0003c00000 */
[----:B------:R-:W-:Y:S01]  /*4b60*/  IMAD.MOV.U32 R10, RZ, RZ, R0 ;  /* 0x000000ffff0a7224 */ /* 0x000fe200078e0000 */
[----:B------:R-:W-:Y:S06]  /*4b70*/  BRA `(.L_x_44) ;  /* 0x0000000000107947 */ /* 0x000fec0003800000 */
.L_x_43:
[----:B------:R-:W1:Y:S02]  /*4b80*/  MUFU.RCP R10, R5 ;  /* 0x00000005000a7308 */ /* 0x000e640000001000 */
[----:B-1----:R-:W-:-:S04]  /*4b90*/  FFMA R0, R5, R10, -1 ;  /* 0xbf80000005007423 */ /* 0x002fc8000000000a */
[----:B------:R-:W-:-:S04]  /*4ba0*/  FADD.FTZ R3, -R0, -RZ ;  /* 0x800000ff00037221 */ /* 0x000fc80000010100 */
[----:B------:R-:W-:-:S07]  /*4bb0*/  FFMA R10, R10, R3, R10 ;  /* 0x000000030a0a7223 */ /* 0x000fce000000000a */
.L_x_44:
[----:B------:R-:W-:Y:S05]  /*4bc0*/  BSYNC B1 ;  /* 0x0000000000017941 */ /* 0x000fea0003800000 */
.L_x_42:
[----:B------:R-:W-:Y:S01]  /*4bd0*/  FSETP.GEU.AND P0, PT, |R5|, 1.175494350822287508e-38, PT ;  /* 0x008000000500780b */ /* 0x000fe20003f0e200 */
[----:B------:R-:W-:-:S12]  /*4be0*/  ULDC UR4, c[0x0][0x600] ;  /* 0x0001800000047ab9 */ /* 0x000fd80000000800 */
[----:B------:R-:W-:-:S04]  /*4bf0*/  @!P0 FMUL R5, R5, 16777216 ;  /* 0x4b80000005058820 */ /* 0x000fc80000400000 */
[----:B------:R-:W1:Y:S02]  /*4c00*/  MUFU.LG2 R0, R5 ;  /* 0x0000000500007308 */ /* 0x000e640000000c00 */
[----:B-1----:R-:W-:-:S04]  /*4c10*/  @!P0 FADD R0, R0, -24 ;  /* 0xc1c0000000008421 */ /* 0x002fc80000000000 */
[----:B------:R-:W-:-:S04]  /*4c20*/  FMUL R9, R0, 0.69314718246459960938 ;  /* 0x3f31721800097820 */ /* 0x000fc80000400000 */
[----:B------:R-:W-:-:S07]  /*4c30*/  FFMA R9, R4, UR4, R9 ;  /* 0x0000000404097c23 */ /* 0x000fce0008000009 */
.L_x_41:
[----:B------:R-:W-:Y:S05]  /*4c40*/  BSYNC B0 ;  /* 0x0000000000007941 */ /* 0x000fea0003800000 */
.L_x_40:
[----:B------:R-:W-:Y:S01]  /*4c50*/  UIADD3 UR4, UR36, -0x1, URZ ;  /* 0xffffffff24047890 */ /* 0x000fe2000fffe03f */
[----:B------:R-:W1:Y:S01]  /*4c60*/  S2R R17, SR_TID.X ;  /* 0x0000000000117919 */ /* 0x000e620000002100 */
[----:B------:R-:W-:Y:S01]  /*4c70*/  ULDC UR5, c[0x0][0x608] ;  /* 0x0001820000057ab9 */ /* 0x000fe20000000800 */
[----:B------:R-:W-:Y:S01]  /*4c80*/  ULDC.64 UR8, c[0x0][0x208] ;  /* 0x0000820000087ab9 */ /* 0x000fe20000000a00 */
[----:B------:R-:W-:Y:S02]  /*4c90*/  FMUL R10, R10, UR5 ;  /* 0x000000050a0a7c20 */ /* 0x000fe40008400000 */
[----:B------:R-:W-:Y:S01]  /*4ca0*/  ISETP.NE.AND P0, PT, RZ, UR4, PT ;  /* 0x00000004ff007c0c */ /* 0x000fe2000bf05270 */
[----:B------:R-:W-:-:S03]  /*4cb0*/  ULEA UR4, UR36, UR37, 0x3 ;  /* 0x0000002524047291 */ /* 0x000fc6000f8e183f */
[----:B------:R-:W-:-:S04]  /*4cc0*/  SEL R0, RZ, 0x1, P0 ;  /* 0x00000001ff007807 */ /* 0x000fc80000000000 */
[----:B------:R-:W-:-:S04]  /*4cd0*/  SHF.L.U32 R0, R0, 0x1f, RZ ;  /* 0x0000001f00007819 */ /* 0x000fc800000006ff */
[----:B------:R-:W2:Y:S01]  /*4ce0*/  SYNCS.PHASECHK.TRANS64.TRYWAIT P0, [UR4+0x7098], R0 ;  /* 0x00709800ff0075a7 */ /* 0x000ea20008000144 */
[C---:B-1----:R-:W-:Y:S02]  /*4cf0*/  LOP3.LUT P1, RZ, R17.reuse, 0x3, RZ, 0xc0, !PT ;  /* 0x0000000311ff7812 */ /* 0x042fe4000782c0ff */
[----:B------:R-:W-:Y:S01]  /*4d00*/  LOP3.LUT R16, R17, 0x7f, RZ, 0xc0, !PT ;  /* 0x0000007f11107812 */ /* 0x000fe200078ec0ff */
[----:B--2---:R-:W-:Y:S10]  /*4d10*/  @!P0 BRA `(.L_x_45) ;  /* 0x0000002000008947 */ /* 0x004ff40003800000 */
.L_x_93:
[----:B------:R-:W-:Y:S01]  /*4d20*/  USHF.L.U32 UR42, UR42, 0x6, URZ ;  /* 0x000000062a2a7899 */ /* 0x000fe2000800063f */
[----:B------:R-:W-:Y:S01]  /*4d30*/  BSSY B0, `(.L_x_46) ;  /* 0x0000018000007945 */ /* 0x000fe20003800000 */
[----:B------:R-:W-:Y:S02]  /*4d40*/  SHF.R.U32.HI R17, RZ, 0x2, R17 ;  /* 0x00000002ff117819 */ /* 0x000fe40000011611 */
[----:B------:R-:W-:Y:S01]  /*4d50*/  SHF.R.U32.HI R18, RZ, 0x5, R16 ;  /* 0x00000005ff127819 */ /* 0x000fe20000011610 */
[----:B------:R-:W-:Y:S07]  /*4d60*/  @P1 BRA `(.L_x_47) ;  /* 0x0000000000501947 */ /* 0x000fee0003800000 */
[----:B------:R-:W2:Y:S01]  /*4d70*/  S2UR UR4, SR_CTAID.Y ;  /* 0x00000000000479c3 */ /* 0x000ea20000002600 */
[----:B-1----:R-:W-:Y:S01]  /*4d80*/  IMAD.SHL.U32 R3, R18, 0x10, RZ ;  /* 0x0000001012037824 */ /* 0x002fe200078e00ff */
[----:B------:R-:W-:Y:S01]  /*4d90*/  LOP3.LUT R0, R17, 0x7, RZ, 0xc0, !PT ;  /* 0x0000000711007812 */ /* 0x000fe200078ec0ff */
[----:B------:R-:W-:-:S03]  /*4da0*/  ULDC.64 UR6, c[0x0][0x688] ;  /* 0x0001a20000067ab9 */ /* 0x000fc60000000a00 */
[----:B------:R-:W-:Y:S02]  /*4db0*/  LOP3.LUT R0, R3, 0xfffffff0, R0, 0xe2, !PT ;  /* 0xfffffff003007812 */ /* 0x000fe400078ee200 */
[----:B------:R-:W1:Y:S03]  /*4dc0*/  S2UR UR5, SR_CTAID.Z ;  /* 0x00000000000579c3 */ /* 0x000e660000002700 */
[----:B------:R-:W-:-:S04]  /*4dd0*/  VIADD R3, R0, UR42 ;  /* 0x0000002a00037c36 */ /* 0x000fc80008000000 */
[----:B------:R-:W-:Y:S01]  /*4de0*/  VIADD R2, R3, 0x8 ;  /* 0x0000000803027836 */ /* 0x000fe20000000000 */
[----:B--2---:R-:W-:-:S04]  /*4df0*/  UIMAD UR4, UR4, UR6, UR42 ;  /* 0x00000006040472a4 */ /* 0x004fc8000f8e022a */
[----:B-1----:R-:W-:-:S03]  /*4e00*/  UIMAD UR4, UR5, UR7, UR4 ;  /* 0x00000007050472a4 */ /* 0x002fc6000f8e0204 */
[----:B------:R-:W-:Y:S02]  /*4e10*/  ULDC UR5, c[0x0][0x288] ;  /* 0x0000a20000057ab9 */ /* 0x000fe40000000800 */
[----:B------:R-:W-:Y:S02]  /*4e20*/  ISETP.GE.U32.AND P0, PT, R3, UR5, PT ;  /* 0x0000000503007c0c */ /* 0x000fe4000bf06070 */
[----:B------:R-:W-:Y:S02]  /*4e30*/  IADD3 R0, P2, R0, UR4, RZ ;  /* 0x0000000400007c10 */ /* 0x000fe4000ff5e0ff */
[----:B------:R-:W-:Y:S01]  /*4e40*/  ISETP.GE.U32.AND P1, PT, R2, UR5, PT ;  /* 0x0000000502007c0c */ /* 0x000fe2000bf26070 */
[----:B------:R-:W-:Y:S02]  /*4e50*/  ULDC.64 UR4, c[0x0][0x680] ;  /* 0x0001a00000047ab9 */ /* 0x000fe40000000a00 */
[----:B------:R-:W-:Y:S01]  /*4e60*/  IMAD.X R3, RZ, RZ, RZ, P2 ;  /* 0x000000ffff037224 */ /* 0x000fe200010e06ff */
[----:B------:R-:W-:-:S04]  /*4e70*/  LEA R2, P2, R0, UR4, 0x2 ;  /* 0x0000000400027c11 */ /* 0x000fc8000f8410ff */
[----:B------:R-:W-:-:S05]  /*4e80*/  LEA.HI.X R3, R0, UR5, R3, 0x2, P2 ;  /* 0x0000000500037c11 */ /* 0x000fca00090f1403 */
[----:B------:R2:W-:Y:S04]  /*4e90*/  @!P0 STG.E desc[UR8][R2.64], R11 ;  /* 0x0000000b02008986 */ /* 0x0005e8000c101908 */
[----:B------:R2:W-:Y:S02]  /*4ea0*/  @!P1 STG.E desc[UR8][R2.64+0x20], R9 ;  /* 0x0000200902009986 */ /* 0x0005e4000c101908 */
.L_x_47:
[----:B------:R-:W-:Y:S05]  /*4eb0*/  BSYNC B0 ;  /* 0x0000000000007941 */ /* 0x000fea0003800000 */
.L_x_46:
[----:B------:R-:W-:Y:S01]  /*4ec0*/  ULDC.64 UR4, c[0x0][0x730] ;  /* 0x0001cc0000047ab9 */ /* 0x000fe20000000a00 */
[-C--:B------:R-:W-:Y:S01]  /*4ed0*/  FMUL R58, R58, R10.reuse ;  /* 0x0000000a3a3a7220 */ /* 0x080fe20000400000 */
[----:B------:R-:W-:Y:S01]  /*4ee0*/  ISETP.NE.U32.AND P0, PT, RZ, UR4, PT ;  /* 0x00000004ff007c0c */ /* 0x000fe2000bf05070 */
[-C--:B------:R-:W-:Y:S01]  /*4ef0*/  FMUL R40, R59, R10.reuse ;  /* 0x0000000a3b287220 */ /* 0x080fe20000400000 */
[-C--:B------:R-:W-:Y:S01]  /*4f00*/  FMUL R62, R62, R10.reuse ;  /* 0x0000000a3e3e7220 */ /* 0x080fe20000400000 */
[-C--:B------:R-:W-:Y:S01]  /*4f10*/  FMUL R42, R63, R10.reuse ;  /* 0x0000000a3f2a7220 */ /* 0x080fe20000400000 */
[----:B------:R-:W-:Y:S01]  /*4f20*/  ISETP.NE.AND.EX P0, PT, RZ, UR5, PT, P0 ;  /* 0x00000005ff007c0c */ /* 0x000fe2000bf05300 */
        /* <DEDUP_REMOVED lines=12> */
[----:B------:R-:W-:Y:S06]  /*4ff0*/  @P0 BRA `(.L_x_48) ;  /* 0x0000000000200947 */ /* 0x000fec0003800000 */
[----:B------:R-:W-:Y:S02]  /*5000*/  ULDC.64 UR4, c[0x0][0x728] ;  /* 0x0001ca0000047ab9 */ /* 0x000fe40000000a00 */
[----:B------:R-:W-:-:S04]  /*5010*/  ISETP.NE.U32.AND P0, PT, RZ, UR4, PT ;  /* 0x00000004ff007c0c */ /* 0x000fc8000bf05070 */
[----:B------:R-:W-:-:S13]  /*5020*/  ISETP.NE.AND.EX P0, PT, RZ, UR5, PT, P0 ;  /* 0x00000005ff007c0c */ /* 0x000fda000bf05300 */
[----:B------:R-:W-:Y:S05]  /*5030*/  @!P0 BRA `(.L_x_49) ;  /* 0x00000000000c8947 */ /* 0x000fea0003800000 */
[----:B-12---:R-:W1:Y:S02]  /*5040*/  LDC.64 R2, c[0x0][0x728] ;  /* 0x0001ca00ff027b82 */ /* 0x006e640000000a00 */
[----:B-1----:R4:W5:Y:S01]  /*5050*/  LDG.E R2, desc[UR8][R2.64] ;  /* 0x0000000802027981 */ /* 0x002962000c1e1900 */
[----:B------:R-:W-:Y:S05]  /*5060*/  BRA `(.L_x_48) ;  /* 0x0000000000047947 */ /* 0x000fea0003800000 */
.L_x_49:
[----:B--2---:R-:W3:Y:S02]  /*5070*/  LDC R2, c[0x0][0x720] ;  /* 0x0001c800ff027b82 */ /* 0x004ee40000000800 */
.L_x_48:
[----:B-1----:R-:W-:Y:S01]  /*5080*/  MOV R0, RZ ;  /* 0x000000ff00007202 */ /* 0x002fe20000000f00 */
[----:B---3-5:R-:W-:-:S03]  /*5090*/  IMAD.MOV.U32 R35, RZ, RZ, R2 ;  /* 0x000000ffff237224 */ /* 0x028fc600078e0002 */
[----:B------:R-:W-:-:S13]  /*50a0*/  LOP3.LUT P0, RZ, R0, 0x1bf, RZ, 0xc0, !PT ;  /* 0x000001bf00ff7812 */ /* 0x000fda000780c0ff */
[----:B------:R-:W-:Y:S05]  /*50b0*/  @!P0 BRA `(.L_x_50) ;  /* 0x0000000000408947 */ /* 0x000fea0003800000 */
[----:B------:R-:W-:Y:S01]  /*50c0*/  MOV R0, 0x0 ;  /* 0x0000000000007802 */ /* 0x000fe20000000f00 */
[----:B------:R-:W-:Y:S01]  /*50d0*/  ULDC.64 UR4, c[0x4][0x68] ;  /* 0x01001a0000047ab9 */ /* 0x000fe20000000a00 */
[----:B------:R-:W-:Y:S01]  /*50e0*/  ULDC.64 UR6, c[0x4][0x8] ;  /* 0x0100020000067ab9 */ /* 0x000fe20000000a00 */
[----:B------:R-:W-:Y:S01]  /*50f0*/  IMAD.U32 R4, RZ, RZ, UR4 ;  /* 0x00000004ff047e24 */ /* 0x000fe2000f8e00ff */
[----:B--2-4-:R1:W2:Y:S01]  /*5100*/  LDC.64 R2, c[0x4][R0] ;  /* 0x0100000000027b82 */ /* 0x0142a20000000a00 */
[----:B------:R-:W-:Y:S01]  /*5110*/  IMAD.U32 R5, RZ, RZ, UR5 ;  /* 0x00000005ff057e24 */ /* 0x000fe2000f8e00ff */
[----:B------:R-:W-:Y:S01]  /*5120*/  ULDC.64 UR4, c[0x4][0x70] ;  /* 0x01001c0000047ab9 */ /* 0x000fe20000000a00 */
[----:B------:R-:W-:Y:S02]  /*5130*/  IMAD.U32 R10, RZ, RZ, UR6 ;  /* 0x00000006ff0a7e24 */ /* 0x000fe4000f8e00ff */
[----:B------:R-:W-:Y:S02]  /*5140*/  IMAD.U32 R6, RZ, RZ, UR4 ;  /* 0x00000004ff067e24 */ /* 0x000fe4000f8e00ff */
[----:B------:R-:W-:-:S02]  /*5150*/  IMAD.U32 R7, RZ, RZ, UR5 ;  /* 0x00000005ff077e24 */ /* 0x000fc4000f8e00ff */
[----:B------:R-:W-:Y:S02]  /*5160*/  IMAD.U32 R11, RZ, RZ, UR7 ;  /* 0x00000007ff0b7e24 */ /* 0x000fe4000f8e00ff */
[----:B------:R-:W-:Y:S02]  /*5170*/  IMAD.MOV.U32 R8, RZ, RZ, 0x70 ;  /* 0x00000070ff087424 */ /* 0x000fe400078e00ff */
[----:B------:R-:W-:Y:S02]  /*5180*/  IMAD.MOV.U32 R12, RZ, RZ, 0x1 ;  /* 0x00000001ff0c7424 */ /* 0x000fe400078e00ff */
[----:B-1----:R-:W-:-:S07]  /*5190*/  IMAD.MOV.U32 R13, RZ, RZ, RZ ;  /* 0x000000ffff0d7224 */ /* 0x002fce00078e00ff */
[----:B------:R-:W-:-:S07]  /*51a0*/  LEPC R20, `(.L_x_50) ;  /* 0x000000001014794e */ /* 0x000fce0000000000 */
[----:B--2---:R-:W-:Y:S05]  /*51b0*/  CALL.ABS.NOINC R2 ;  /* 0x0000000002007343 */ /* 0x004fea0003c00000 */
.L_x_50:
[----:B------:R-:W-:Y:S01]  /*51c0*/  UIADD3 UR4, UR36, -0x1, URZ ;  /* 0xffffffff24047890 */ /* 0x000fe2000fffe03f */
[----:B------:R-:W-:-:S05]  /*51d0*/  IMAD.U32 R19, RZ, RZ, UR37 ;  /* 0x00000025ff137e24 */ /* 0x000fca000f8e00ff */
[----:B------:R-:W-:-:S04]  /*51e0*/  IMAD.U32 R0, RZ, RZ, UR4 ;  /* 0x00000004ff007e24 */ /* 0x000fc8000f8e00ff */
[----:B------:R-:W-:-:S05]  /*51f0*/  IMAD R19, R0, 0x1200, R19 ;  /* 0x0000120000137824 */ /* 0x000fca00078e0213 */
        /* <DEDUP_REMOVED lines=18> */
.L_x_51:
[----:B------:R-:W1:Y:S01]  /*5320*/  S2R R4, SR_TID.X ;  /* 0x0000000000047919 */ /* 0x000e620000002100 */
[----:B------:R-:W-:Y:S01]  /*5330*/  ULDC.64 UR4, c[0x0][0x730] ;  /* 0x0001cc0000047ab9 */ /* 0x000fe20000000a00 */
[----:B------:R-:W-:Y:S01]  /*5340*/  VIADD R16, R16, 0x1f ;  /* 0x0000001f10107836 */ /* 0x000fe20000000000 */
[----:B------:R-:W-:Y:S01]  /*5350*/  ISETP.NE.U32.AND P0, PT, RZ, UR4, PT ;  /* 0x00000004ff007c0c */ /* 0x000fe2000bf05070 */
[----:B------:R-:W-:Y:S01]  /*5360*/  IMAD.SHL.U32 R17, R17, 0x40, RZ ;  /* 0x0000004011117824 */ /* 0x000fe200078e00ff */
[----:B------:R-:W-:Y:S02]  /*5370*/  BSSY B0, `(.L_x_52) ;  /* 0x000000f000007945 */ /* 0x000fe40003800000 */
[----:B------:R-:W-:-:S13]  /*5380*/  ISETP.NE.AND.EX P0, PT, RZ, UR5, PT, P0 ;  /* 0x00000005ff007c0c */ /* 0x000fda000bf05300 */
[----:B------:R-:W3:Y:S01]  /*5390*/  @P0 LDC R35, c[0x0][0x720] ;  /* 0x0001c800ff230b82 */ /* 0x000ee20000000800 */
[----:B------:R-:W-:Y:S01]  /*53a0*/  ISETP.GT.U32.AND P0, PT, R16, 0x3e, PT ;  /* 0x0000003e1000780c */ /* 0x000fe20003f04070 */
[C---:B-1----:R-:W-:Y:S02]  /*53b0*/  IMAD.SHL.U32 R0, R4.reuse, 0x2, RZ ;  /* 0x0000000204007824 */ /* 0x042fe400078e00ff */
[----:B--2---:R-:W-:-:S03]  /*53c0*/  IMAD.SHL.U32 R2, R4, 0x10, RZ ;  /* 0x0000001004027824 */ /* 0x004fc600078e00ff */
[----:B----4-:R-:W-:Y:S02]  /*53d0*/  LOP3.LUT R3, R0, 0x6, RZ, 0xc0, !PT ;  /* 0x0000000600037812 */ /* 0x010fe400078ec0ff */
[----:B------:R-:W-:-:S03]  /*53e0*/  LOP3.LUT R5, R2, 0x180, RZ, 0xc0, !PT ;  /* 0x0000018002057812 */ /* 0x000fc600078ec0ff */
[----:B------:R-:W-:Y:S01]  /*53f0*/  IMAD R3, R18, 0x400, R3 ;  /* 0x0000040012037824 */ /* 0x000fe200078e0203 */
[----:B------:R-:W-:Y:S02]  /*5400*/  LOP3.LUT R5, R5, 0x30, R0, 0xf8, !PT ;  /* 0x0000003005057812 */ /* 0x000fe400078ef800 */
[----:B------:R-:W-:-:S04]  /*5410*/  LOP3.LUT R0, R17, 0x40, RZ, 0xc0, !PT ;  /* 0x0000004011007812 */ /* 0x000fc800078ec0ff */
[----:B------:R-:W-:Y:S01]  /*5420*/  IADD3 R32, R5, R3, R0 ;  /* 0x0000000305207210 */ /* 0x000fe20007ffe000 */
[----:B---3--:R-:W-:Y:S01]  /*5430*/  FMUL R0, R56, R35 ;  /* 0x0000002338007220 */ /* 0x008fe20000400000 */
[----:B------:R-:W-:Y:S06]  /*5440*/  @P0 BRA `(.L_x_53) ;  /* 0x0000000000040947 */ /* 0x000fec0003800000 */
[----:B------:R-:W-:-:S04]  /*5450*/  DEPBAR.LE SB0, 0x0 ;  /* 0x000080000000791a */ /* 0x000fc80000000000 */
.L_x_53:
[----:B------:R-:W-:Y:S05]  /*5460*/  BSYNC B0 ;  /* 0x0000000000007941 */ /* 0x000fea0003800000 */
.L_x_52:
[----:B------:R-:W-:Y:S05]  /*5470*/  WARPSYNC.ALL ;  /* 0x0000000000007948 */ /* 0x000fea0003800000 */
[----:B------:R-:W-:Y:S01]  /*5480*/  BAR.SYNC.DEFER_BLOCKING 0x1, 0x80 ;  /* 0x0042000000007b1d */ /* 0x000fe20000010000 */
[-C--:B------:R-:W-:Y:S01]  /*5490*/  FMUL R3, R22, R35.reuse ;  /* 0x0000002316037220 */ /* 0x080fe20000400000 */
[----:B------:R-:W-:Y:S01]  /*54a0*/  R2P PR, R4, 0x18 ;  /* 0x0000001804007804 */ /* 0x000fe20000000000 */
[-C--:B------:R-:W-:Y:S01]  /*54b0*/  FMUL R2, R58, R35.reuse ;  /* 0x000000233a027220 */ /* 0x080fe20000400000 */
[----:B------:R-:W-:Y:S01]  /*54c0*/  FMUL R5, R40, R35 ;  /* 0x0000002328057220 */ /* 0x000fe20000400000 */
[----:B------:R-:W-:Y:S01]  /*54d0*/  IMAD.IADD R32, R19, 0x1, R32 ;  /* 0x0000000113207824 */ /* 0x000fe200078e0220 */
[----:B------:R-:W-:Y:S01]  /*54e0*/  F2FP.SATFINITE.E4M3.F32.PACK_AB_MERGE_C R37, R3, R0, RZ ;  /* 0x000000000325723e */ /* 0x000fe200048070ff */
[----:B------:R-:W-:-:S02]  /*54f0*/  IMAD.MOV.U32 R3, RZ, RZ, 0x10 ;  /* 0x00000010ff037424 */ /* 0x000fc400078e00ff */
        /* <DEDUP_REMOVED lines=13> */
[----:B------:R-:W-:Y:S01]  /*55d0*/  SEL R3, R3, 0xfffffff0, !P3 ;  /* 0xfffffff003037807 */ /* 0x000fe20005800000 */
        /* <DEDUP_REMOVED lines=14> */
[----:B------:R-:W-:Y:S01]  /*56c0*/  F2FP.SATFINITE.E4M3.F32.PACK_AB_MERGE_C R5, R5, R2, RZ ;  /* 0x000000020505723e */ /* 0x000fe200048070ff */
[----:B------:R-:W-:Y:S01]  /*56d0*/  FMUL R35, R54, R35 ;  /* 0x0000002336237220 */ /* 0x000fe20000400000 */
[C---:B------:R-:W-:Y:S01]  /*56e0*/  VIADD R2, R32.reuse, 0x20 ;  /* 0x0000002020027836 */ /* 0x040fe20000000000 */
[----:B------:R-:W-:Y:S01]  /*56f0*/  F2FP.SATFINITE.E4M3.F32.PACK_AB_MERGE_C R7, R7, R4, RZ ;  /* 0x000000040707723e */ /* 0x000fe200048070ff */
[C---:B------:R-:W-:Y:S01]  /*5700*/  @P4 VIADD R2, R32.reuse, 0xffffffe0 ;  /* 0xffffffe020024836 */ /* 0x040fe20000000000 */
[----:B------:R-:W-:Y:S01]  /*5710*/  F2FP.SATFINITE.E4M3.F32.PACK_AB_MERGE_C R9, R9, R6, RZ ;  /* 0x000000060909723e */ /* 0x000fe200048070ff */
[----:B------:R-:W-:Y:S01]  /*5720*/  IMAD.IADD R0, R32, 0x1, R3 ;  /* 0x0000000120007824 */ /* 0x000fe200078e0203 */
[----:B------:R-:W-:Y:S01]  /*5730*/  F2FP.SATFINITE.E4M3.F32.PACK_AB_MERGE_C R11, R11, R8, RZ ;  /* 0x000000080b0b723e */ /* 0x000fe200048070ff */
[----:B------:R-:W-:Y:S01]  /*5740*/  IMAD.IADD R3, R3, 0x1, R2 ;  /* 0x0000000103037824 */ /* 0x000fe200078e0202 */
[----:B------:R-:W-:Y:S01]  /*5750*/  F2FP.SATFINITE.E4M3.F32.PACK_AB_MERGE_C R13, R13, R10, RZ ;  /* 0x0000000a0d0d723e */ /* 0x000fe200048070ff */
[----:B------:R1:W-:Y:S01]  /*5760*/  STS.U16 [R32], R37 ;  /* 0x0000002520007388 */ /* 0x0003e20000000400 */
[----:B------:R-:W-:Y:S01]  /*5770*/  F2FP.SATFINITE.E4M3.F32.PACK_AB_MERGE_C R15, R15, R12, RZ ;  /* 0x0000000c0f0f723e */ /* 0x000fe200048070ff */
[----:B------:R-:W-:Y:S01]  /*5780*/  BSSY B0, `(.L_x_54) ;  /* 0x000002a000007945 */ /* 0x000fe20003800000 */
[----:B------:R-:W-:Y:S01]  /*5790*/  F2FP.SATFINITE.E4M3.F32.PACK_AB_MERGE_C R17, R17, R14, RZ ;  /* 0x0000000e1111723e */ /* 0x000fe200048070ff */
[----:B------:R1:W-:Y:S01]  /*57a0*/  STS.U16 [R32+0x200], R5 ;  /* 0x0002000520007388 */ /* 0x0003e20000000400 */
[----:B------:R-:W-:-:S02]  /*57b0*/  F2FP.SATFINITE.E4M3.F32.PACK_AB_MERGE_C R21, R21, R16, RZ ;  /* 0x000000101515723e */ /* 0x000fc400048070ff */
[----:B------:R-:W-:Y:S01]  /*57c0*/  F2FP.SATFINITE.E4M3.F32.PACK_AB_MERGE_C R23, R23, R18, RZ ;  /* 0x000000121717723e */ /* 0x000fe200048070ff */
[----:B------:R1:W-:Y:S01]  /*57d0*/  STS.U16 [R32+0x8], R7 ;  /* 0x0000080720007388 */ /* 0x0003e20000000400 */
[----:B------:R-:W-:Y:S02]  /*57e0*/  F2FP.SATFINITE.E4M3.F32.PACK_AB_MERGE_C R25, R25, R20, RZ ;  /* 0x000000141919723e */ /* 0x000fe400048070ff */
[----:B------:R-:W-:Y:S01]  /*57f0*/  F2FP.SATFINITE.E4M3.F32.PACK_AB_MERGE_C R27, R27, R22, RZ ;  /* 0x000000161b1b723e */ /* 0x000fe200048070ff */
[----:B------:R1:W-:Y:S01]  /*5800*/  STS.U16 [R32+0x208], R9 ;  /* 0x0002080920007388 */ /* 0x0003e20000000400 */
[----:B------:R-:W-:Y:S02]  /*5810*/  F2FP.SATFINITE.E4M3.F32.PACK_AB_MERGE_C R24, R29, R24, RZ ;  /* 0x000000181d18723e */ /* 0x000fe400048070ff */
[----:B------:R-:W-:Y:S01]  /*5820*/  F2FP.SATFINITE.E4M3.F32.PACK_AB_MERGE_C R26, R31, R26, RZ ;  /* 0x0000001a1f1a723e */ /* 0x000fe200048070ff */
[----:B------:R1:W-:Y:S01]  /*5830*/  STS.U16 [R0], R11 ;  /* 0x0000000b00007388 */ /* 0x0003e20000000400 */
[----:B------:R-:W-:-:S02]  /*5840*/  F2FP.SATFINITE.E4M3.F32.PACK_AB_MERGE_C R28, R33, R28, RZ ;  /* 0x0000001c211c723e */ /* 0x000fc400048070ff */
[----:B------:R-:W-:Y:S01]  /*5850*/  F2FP.SATFINITE.E4M3.F32.PACK_AB_MERGE_C R30, R35, R30, RZ ;  /* 0x0000001e231e723e */ /* 0x000fe200048070ff */
[----:B------:R1:W-:Y:S04]  /*5860*/  STS.U16 [R0+0x200], R13 ;  /* 0x0002000d00007388 */ /* 0x0003e80000000400 */
[----:B------:R1:W-:Y:S04]  /*5870*/  STS.U16 [R0+0x8], R15 ;  /* 0x0000080f00007388 */ /* 0x0003e80000000400 */
[----:B------:R1:W-:Y:S04]  /*5880*/  STS.U16 [R0+0x208], R17 ;  /* 0x0002081100007388 */ /* 0x0003e80000000400 */
[----:B------:R1:W-:Y:S04]  /*5890*/  STS.U16 [R2], R21 ;  /* 0x0000001502007388 */ /* 0x0003e80000000400 */
[----:B------:R1:W-:Y:S04]  /*58a0*/  STS.U16 [R2+0x200], R23 ;  /* 0x0002001702007388 */ /* 0x0003e80000000400 */
[----:B------:R1:W-:Y:S04]  /*58b0*/  STS.U16 [R2+0x8], R25 ;  /* 0x0000081902007388 */ /* 0x0003e80000000400 */
[----:B------:R1:W-:Y:S04]  /*58c0*/  STS.U16 [R2+0x208], R27 ;  /* 0x0002081b02007388 */ /* 0x0003e80000000400 */
[----:B------:R1:W-:Y:S04]  /*58d0*/  STS.U16 [R3], R24 ;  /* 0x0000001803007388 */ /* 0x0003e80000000400 */
[----:B------:R1:W-:Y:S04]  /*58e0*/  STS.U16 [R3+0x200], R26 ;  /* 0x0002001a03007388 */ /* 0x0003e80000000400 */
[----:B------:R1:W-:Y:S04]  /*58f0*/  STS.U16 [R3+0x8], R28 ;  /* 0x0000081c03007388 */ /* 0x0003e80000000400 */
[----:B------:R1:W-:Y:S01]  /*5900*/  STS.U16 [R3+0x208], R30 ;  /* 0x0002081e03007388 */ /* 0x0003e20000000400 */
[----:B------:R-:W-:Y:S01]  /*5910*/  @!PT LDS RZ, [RZ] ;  /* 0x00000000fffff984 */ /* 0x000fe20000000800 */
[----:B------:R-:W-:Y:S01]  /*5920*/  @!PT LDS RZ, [RZ] ;  /* 0x00000000fffff984 */ /* 0x000fe20000000800 */
[----:B------:R-:W-:Y:S01]  /*5930*/  @!PT LDS RZ, [RZ] ;  /* 0x00000000fffff984 */ /* 0x000fe20000000800 */
[----:B------:R-:W-:Y:S01]  /*5940*/  @!PT LDS RZ, [RZ] ;  /* 0x00000000fffff984 */ /* 0x000fe20000000800 */
[----:B------:R2:W-:Y:S06]  /*5950*/  MEMBAR.ALL.CTA ;  /* 0x0000000000007992 */ /* 0x0005ec0000008000 */
[----:B--2---:R-:W2:Y:S02]  /*5960*/  FENCE.VIEW.ASYNC.S ;  /* 0x00000000000073c6 */ /* 0x004ea40000000000 */
[----:B--2---:R-:W-:Y:S06]  /*5970*/  BAR.SYNC.DEFER_BLOCKING 0x1, 0x80 ;  /* 0x0042000000007b1d */ /* 0x004fec0000010000 */
[----:B-1----:R-:W-:Y:S05]  /*5980*/  @P0 BRA `(.L_x_55) ;  /* 0x0000000000240947 */ /* 0x002fea0003800000 */
[----:B------:R-:W-:Y:S01]  /*5990*/  S2UR UR44, SR_CTAID.Z ;  /* 0x00000000002c79c3 */ /* 0x000fe20000002700 */
[----:B------:R-:W-:Y:S01]  /*59a0*/  ULDC.64 UR4, c[0x0][0x198] ;  /* 0x0000660000047ab9 */ /* 0x000fe20000000a00 */
[----:B------:R-:W-:Y:S01]  /*59b0*/  R2UR UR40, R19 ;  /* 0x00000000132872ca */ /* 0x000fe200000e0000 */
[----:B------:R-:W-:Y:S01]  /*59c0*/  UIADD3 UR4, UP0, UR4, 0x670, URZ ;  /* 0x0000067004047890 */ /* 0x000fe2000ff1e03f */
[----:B------:R-:W-:-:S03]  /*59d0*/  UMOV UR41, URZ ;  /* 0x0000003f00297c82 */ /* 0x000fc60008000000 */
[----:B------:R-:W-:Y:S01]  /*59e0*/  UIADD3.X UR5, URZ, UR5, URZ, UP0, !UPT ;  /* 0x000000053f057290 */ /* 0x000fe200087fe43f */
[----:B------:R-:W1:Y:S08]  /*59f0*/  S2UR UR43, SR_CTAID.Y ;  /* 0x00000000002b79c3 */ /* 0x000e700000002600 */
[----:B-1----:R1:W-:Y:S02]  /*5a00*/  UTMASTG.4D [UR40], [UR4] ;  /* 0x00000028040073b5 */ /* 0x0023e40008018000 */
[----:B-1----:R0:W-:Y:S02]  /*5a10*/  UTMACMDFLUSH ;  /* 0x00000000000079b7 */ /* 0x0021e40000000000 */
.L_x_55:
[----:B------:R-:W-:Y:S05]  /*5a20*/  BSYNC B0 ;  /* 0x0000000000007941 */ /* 0x000fea0003800000 */
.L_x_54:
[----:B------:R-:W-:Y:S01]  /*5a30*/  UIADD3 UR36, UR36, -0x1, URZ ;  /* 0xffffffff24247890 */ /* 0x000fe2000fffe03f */
[----:B------:R-:W-:-:S04]  /*5a40*/  DEPBAR.LE SB0, 0x0 ;  /* 0x000080000000791a */ /* 0x000fc80000000000 */
[----:B------:R-:W-:-:S04]  /*5a50*/  USHF.L.U32 UR4, UR36, 0x3, URZ ;  /* 0x0000000324047899 */ /* 0x000fc8000800063f */
[----:B------:R-:W-:-:S04]  /*5a60*/  ULOP3.LUT UR4, UR4, 0x8, URZ, 0xe2, !UPT ;  /* 0x0000000804047892 */ /* 0x000fc8000f8ee23f */
[----:B------:R-:W-:-:S06]  /*5a70*/  ULOP3.LUT UR4, UR4, 0x18, URZ, 0x3c, !UPT ;  /* 0x0000001804047892 */ /* 0x000fcc000f8e3c3f */
[----:B------:R-:W-:-:S04]  /*5a80*/  IMAD.U32 R0, RZ, RZ, UR4 ;  /* 0x00000004ff007e24 */ /* 0x000fc8000f8e00ff */
[----:B------:R-:W-:Y:S01]  /*5a90*/  SYNCS.ARRIVE.TRANS64.A1T0 RZ, [R0+UR37+0x7090], RZ ;  /* 0x007090ff00ff79a7 */ /* 0x000fe20008100025 */
[----:B------:R-:W-:Y:S05]  /*5aa0*/  EXIT ;  /* 0x000000000000794d */ /* 0x000fea0003800000 */
.L_x_6:
[----:B------:R-:W-:-:S08]  /*5ab0*/  UISETP.NE.AND UP0, UPT, UR7, 0x1, UPT ;  /* 0x000000010700788c */ /* 0x000fd0000bf05270 */
[----:B------:R-:W1:-:S00]  /*5ac0*/  USETMAXREG.DEALLOC.CTAPOOL 0x18 ;  /* 0x00000018000079c8 */ /* 0x000e4000080e0500 */
[----:B------:R-:W-:-:S13]  /*5ad0*/  PLOP3.LUT P0, PT, PT, PT, UP0, 0x80, 0x0 ;  /* 0x000000000000781c */ /* 0x000fda0003f0f008 */
[----:B------:R-:W-:Y:S05]  /*5ae0*/  @P0 EXIT ;  /* 0x000000000000094d */ /* 0x000fea0003800000 */
[----:B------:R-:W2:Y:S01]  /*5af0*/  S2UR UR11, SR_CTAID.X ;  /* 0x00000000000b79c3 */ /* 0x000ea20000002500 */
[----:B------:R-:W-:Y:S01]  /*5b00*/  ELECT P3, URZ, PT ;  /* 0x00000000003f782f */ /* 0x000fe20003860000 */
[----:B------:R-:W-:Y:S01]  /*5b10*/  BSSY B0, `(.L_x_56) ;  /* 0x0000029000007945 */ /* 0x000fe20003800000 */
[----:B-1----:R-:W-:Y:S02]  /*5b20*/  IMAD.MOV.U32 R2, RZ, RZ, RZ ;  /* 0x000000ffff027224 */ /* 0x002fe400078e00ff */
[----:B------:R-:W-:Y:S02]  /*5b30*/  IMAD.MOV.U32 R8, RZ, RZ, RZ ;  /* 0x000000ffff087224 */ /* 0x000fe400078e00ff */
[----:B------:R-:W-:Y:S01]  /*5b40*/  IMAD.MOV.U32 R4, RZ, RZ, RZ ;  /* 0x000000ffff047224 */ /* 0x000fe200078e00ff */
[----:B------:R-:W1:Y:S08]  /*5b50*/  S2UR UR20, SR_CTAID.Y ;  /* 0x00000000001479c3 */ /* 0x000e700000002600 */
[----:B------:R-:W3:Y:S01]  /*5b60*/  S2UR UR21, SR_CTAID.Z ;  /* 0x00000000001579c3 */ /* 0x000ee20000002700 */
[----:B--2---:R-:W-:Y:S01]  /*5b70*/  USHF.L.U32 UR11, UR11, 0x7, URZ ;  /* 0x000000070b0b7899 */ /* 0x004fe2000800063f */
[----:B------:R-:W-:Y:S11]  /*5b80*/  @!P3 BRA `(.L_x_57) ;  /* 0x000000000084b947 */ /* 0x000ff60003800000 */
[----:B------:R-:W2:Y:S01]  /*5b90*/  S2R R4, SR_CgaCtaId ;  /* 0x0000000000047919 */ /* 0x000ea20000008800 */
[----:B------:R-:W-:Y:S01]  /*5ba0*/  MOV R3, 0x400 ;  /* 0x0000040000037802 */ /* 0x000fe20000000f00 */
[----:B------:R-:W-:-:S03]  /*5bb0*/  IMAD.MOV.U32 R5, RZ, RZ, 0x1 ;  /* 0x00000001ff057424 */ /* 0x000fc600078e00ff */
[----:B--2---:R-:W-:Y:S02]  /*5bc0*/  LEA R4, R4, R3, 0x18 ;  /* 0x0000000304047211 */ /* 0x004fe400078ec0ff */
[----:B------:R-:W-:-:S04]  /*5bd0*/  SHF.L.U32 R3, R5, 0x1f, RZ ;  /* 0x0000001f05037819 */ /* 0x000fc800000006ff */
[----:B------:R-:W2:Y:S02]  /*5be0*/  SYNCS.PHASECHK.TRANS64.TRYWAIT P0, [R4+URZ+0x7060], R3 ;  /* 0x00706003040075a7 */ /* 0x000ea4000800017f */
[----:B--2---:R-:W-:Y:S05]  /*5bf0*/  @!P0 BRA `(.L_x_58) ;  /* 0x0000001000608947 */ /* 0x004fea0003800000 */
.L_x_94:
[----:B------:R-:W-:Y:S01]  /*5c00*/  ULOP3.LUT UR4, UR6, 0x2, URZ, 0xfc, !UPT ;  /* 0x0000000206047892 */ /* 0x000fe2000f8efc3f */
[----:B--2---:R-:W-:-:S03]  /*5c10*/  @P2 IMAD.MOV.U32 R3, RZ, RZ, 0x1000 ;  /* 0x00001000ff032424 */ /* 0x004fc600078e00ff */
[----:B------:R-:W-:Y:S01]  /*5c20*/  UPRMT UR4, UR4, 0x9910, URZ ;  /* 0x0000991004047896 */ /* 0x000fe2000800003f */
[----:B------:R2:W-:Y:S03]  /*5c30*/  @P2 SYNCS.ARRIVE.TRANS64 RZ, [R4+URZ+0x7050], R3 ;  /* 0x0070500304ff29a7 */ /* 0x0005e6000800003f */
[----:B------:R-:W-:-:S06]  /*5c40*/  UISETP.NE.AND UP0, UPT, UR4, 0x2, UPT ;  /* 0x000000020400788c */ /* 0x000fcc000bf05270 */
[----:B------:R-:W-:-:S13]  /*5c50*/  PLOP3.LUT P0, PT, PT, PT, UP0, 0x80, 0x0 ;  /* 0x000000000000781c */ /* 0x000fda0003f0f008 */
[----:B--2---:R-:W-:Y:S05]  /*5c60*/  @P0 BRA `(.L_x_59) ;  /* 0x0000000000040947 */ /* 0x004fea0003800000 */
[----:B-1-3--:R-:W-:Y:S01]  /*5c70*/  BPT.TRAP 0x1 ;  /* 0x000000040000795c */ /* 0x00afe20000300000 */
.L_x_59:
[----:B------:R-:W-:-:S04]  /*5c80*/  LOP3.LUT P0, RZ, R0, 0x1f, RZ, 0xc0, !PT ;  /* 0x0000001f00ff7812 */ /* 0x000fc8000780c0ff */
[----:B------:R-:W-:-:S13]  /*5c90*/  PLOP3.LUT P0, PT, P0, P2, PT, 0x2a, 0x0 ;  /* 0x000000000000781c */ /* 0x000fda0000704572 */
[----:B------:R-:W-:Y:S05]  /*5ca0*/  @P0 BRA `(.L_x_60) ;  /* 0x0000000000040947 */ /* 0x000fea0003800000 */
[----:B-1-3--:R-:W-:Y:S01]  /*5cb0*/  BPT.TRAP 0x1 ;  /* 0x000000040000795c */ /* 0x00afe20000300000 */
.L_x_60:
[----:B------:R-:W-:Y:S01]  /*5cc0*/  R2UR UR8, R4 ;  /* 0x00000000040872ca */ /* 0x000fe200000e0000 */
[----:B------:R-:W-:Y:S01]  /*5cd0*/  ULDC.64 UR4, c[0x0][0x198] ;  /* 0x0000660000047ab9 */ /* 0x000fe20000000a00 */
[----:B------:R-:W-:Y:S01]  /*5ce0*/  UMOV UR14, 0x0 ;  /* 0x00000000000e7882 */ /* 0x000fe20000000000 */
[----:B------:R-:W-:Y:S01]  /*5cf0*/  UIADD3 UR4, UP0, UR4, 0xf0, URZ ;  /* 0x000000f004047890 */ /* 0x000fe2000ff1e03f */
[----:B------:R-:W-:Y:S01]  /*5d00*/  IMAD.MOV.U32 R4, RZ, RZ, 0x1 ;  /* 0x00000001ff047424 */ /* 0x000fe200078e00ff */
[----:B------:R-:W-:Y:S01]  /*5d10*/  UMOV UR15, 0x10000000 ;  /* 0x10000000000f7882 */ /* 0x000fe20000000000 */
[----:B------:R-:W-:Y:S01]  /*5d20*/  UMOV UR10, URZ ;  /* 0x0000003f000a7c82 */ /* 0x000fe20008000000 */
[----:B------:R-:W-:Y:S01]  /*5d30*/  UIADD3.X UR5, URZ, UR5, URZ, UP0, !UPT ;  /* 0x000000053f057290 */ /* 0x000fe200087fe43f */
[----:B------:R-:W-:Y:S01]  /*5d40*/  IMAD.MOV.U32 R8, RZ, RZ, 0x40 ;  /* 0x00000040ff087424 */ /* 0x000fe200078e00ff */
[----:B-1----:R-:W-:Y:S01]  /*5d50*/  UMOV UR12, UR20 ;  /* 0x00000014000c7c82 */ /* 0x002fe20008000000 */
[----:B---3--:R-:W-:-:S03]  /*5d60*/  UMOV UR13, UR21 ;  /* 0x00000015000d7c82 */ /* 0x008fc60008000000 */
[----:B------:R-:W-:-:S09]  /*5d70*/  UIADD3 UR9, UR8, 0x7050, URZ ;  /* 0x0000705008097890 */ /* 0x000fd2000fffe03f */
[----:B------:R2:W-:Y:S02]  /*5d80*/  UTMALDG.4D [UR8], [UR4], desc[UR14] ;  /* 0x00000e08040075b4 */ /* 0x0005e40008019000 */
[----:B--2---:R-:W-:Y:S01]  /*5d90*/  NOP ;  /* 0x0000000000007918 */ /* 0x004fe20000000000 */
.L_x_57:
[----:B-1-3--:R-:W-:Y:S05]  /*5da0*/  BSYNC B0 ;  /* 0x0000000000007941 */ /* 0x00afea0003800000 */
.L_x_56:
[----:B------:R-:W1:Y:S01]  /*5db0*/  LDC R3, c[0x0][0x28c] ;  /* 0x0000a300ff037b82 */ /* 0x000e620000000800 */
[----:B------:R-:W-:Y:S01]  /*5dc0*/  BSSY B0, `(.L_x_61) ;  /* 0x0000023000007945 */ /* 0x000fe20003800000 */
[----:B-1----:R-:W-:-:S13]  /*5dd0*/  ISETP.GT.AND P4, PT, R3, RZ, P3 ;  /* 0x000000ff0300720c */ /* 0x002fda0001f84270 */
[----:B------:R-:W-:Y:S05]  /*5de0*/  @!P4 BRA `(.L_x_62) ;  /* 0x000000000080c947 */ /* 0x000fea0003800000 */
[----:B------:R-:W1:Y:S01]  /*5df0*/  S2R R5, SR_CgaCtaId ;  /* 0x0000000000057919 */ /* 0x000e620000008800 */
[----:B------:R-:W-:-:S04]  /*5e00*/  MOV R2, 0x400 ;  /* 0x0000040000027802 */ /* 0x000fc80000000f00 */
[----:B-1----:R-:W-:Y:S01]  /*5e10*/  LEA R2, R5, R2, 0x18 ;  /* 0x0000000205027211 */ /* 0x002fe200078ec0ff */
[----:B------:R-:W-:-:S05]  /*5e20*/  IMAD.MOV.U32 R5, RZ, RZ, 0x1 ;  /* 0x00000001ff057424 */ /* 0x000fca00078e00ff */
[----:B------:R-:W-:-:S04]  /*5e30*/  SHF.L.U32 R5, R5, 0x1f, RZ ;  /* 0x0000001f05057819 */ /* 0x000fc800000006ff */
[----:B------:R-:W1:Y:S02]  /*5e40*/  SYNCS.PHASECHK.TRANS64.TRYWAIT P0, [R2+URZ+0x7028], R5 ;  /* 0x00702805020075a7 */ /* 0x000e64000800017f */
[----:B-1----:R-:W-:Y:S05]  /*5e50*/  @!P0 BRA `(.L_x_63) ;  /* 0x0000000c00dc8947 */ /* 0x002fea0003800000 */
.L_x_95:
[----:B------:R-:W-:Y:S01]  /*5e60*/  ULOP3.LUT UR4, UR6, 0x2, URZ, 0xfc, !UPT ;  /* 0x0000000206047892 */ /* 0x000fe2000f8efc3f */
[----:B-1----:R-:W-:-:S03]  /*5e70*/  @P2 IMAD.MOV.U32 R5, RZ, RZ, 0x1000 ;  /* 0x00001000ff052424 */ /* 0x002fc600078e00ff */
[----:B------:R-:W-:Y:S01]  /*5e80*/  UPRMT UR4, UR4, 0x9910, URZ ;  /* 0x0000991004047896 */ /* 0x000fe2000800003f */
[----:B------:R1:W-:Y:S03]  /*5e90*/  @P2 SYNCS.ARRIVE.TRANS64 RZ, [R2+URZ+0x7000], R5 ;  /* 0x0070000502ff29a7 */ /* 0x0003e6000800003f */
[----:B------:R-:W-:-:S06]  /*5ea0*/  UISETP.NE.AND UP0, UPT, UR4, 0x2, UPT ;  /* 0x000000020400788c */ /* 0x000fcc000bf05270 */
[----:B------:R-:W-:-:S13]  /*5eb0*/  PLOP3.LUT P0, PT, PT, PT, UP0, 0x80, 0x0 ;  /* 0x000000000000781c */ /* 0x000fda0003f0f008 */
[----:B-1----:R-:W-:Y:S05]  /*5ec0*/  @P0 BRA `(.L_x_64) ;  /* 0x0000000000040947 */ /* 0x002fea0003800000 */
[----:B------:R-:W-:Y:S01]  /*5ed0*/  BPT.TRAP 0x1 ;  /* 0x000000040000795c */ /* 0x000fe20000300000 */
.L_x_64:
[----:B------:R-:W-:-:S04]  /*5ee0*/  LOP3.LUT P0, RZ, R0, 0x1f, RZ, 0xc0, !PT ;  /* 0x0000001f00ff7812 */ /* 0x000fc8000780c0ff */
[----:B------:R-:W-:-:S13]  /*5ef0*/  PLOP3.LUT P0, PT, P0, P2, PT, 0x2a, 0x0 ;  /* 0x000000000000781c */ /* 0x000fda0000704572 */
[----:B------:R-:W-:Y:S05]  /*5f00*/  @P0 BRA `(.L_x_65) ;  /* 0x0000000000040947 */ /* 0x000fea0003800000 */
[----:B------:R-:W-:Y:S01]  /*5f10*/  BPT.TRAP 0x1 ;  /* 0x000000040000795c */ /* 0x000fe20000300000 */
.L_x_65:
        /* <DEDUP_REMOVED lines=8> */
[----:B------:R-:W-:-:S05]  /*5fa0*/  UMOV UR19, URZ ;  /* 0x0000003f00137c82 */ /* 0x000fca0008000000 */
[----:B------:R-:W-:Y:S02]  /*5fb0*/  UIADD3 UR16, UR17, 0x2000, URZ ;  /* 0x0000200011107890 */ /* 0x000fe4000fffe03f */
[----:B------:R-:W-:-:S09]  /*5fc0*/  UIADD3 UR17, UR17, 0x7000, URZ ;  /* 0x0000700011117890 */ /* 0x000fd2000fffe03f */
[----:B------:R1:W-:Y:S02]  /*5fd0*/  UTMALDG.4D [UR16], [UR4], desc[UR8] ;  /* 0x00000810040075b4 */ /* 0x0003e40008019000 */
[----:B-1----:R-:W-:Y:S01]  /*5fe0*/  NOP ;  /* 0x0000000000007918 */ /* 0x002fe20000000000 */
.L_x_62:
[----:B------:R-:W-:Y:S05]  /*5ff0*/  BSYNC B0 ;  /* 0x0000000000007941 */ /* 0x000fea0003800000 */
.L_x_61:
[----:B------:R-:W-:Y:S04]  /*6000*/  BSSY B0, `(.L_x_66) ;  /* 0x0000025000007945 */ /* 0x000fe80003800000 */
[----:B------:R-:W-:Y:S05]  /*6010*/  @!P3 BRA `(.L_x_67) ;  /* 0x00000000008cb947 */ /* 0x000fea0003800000 */
[----:B------:R-:W1:Y:S01]  /*6020*/  S2R R6, SR_CgaCtaId ;  /* 0x0000000000067919 */ /* 0x000e620000008800 */
[----:B------:R-:W-:-:S04]  /*6030*/  MOV R5, 0x400 ;  /* 0x0000040000057802 */ /* 0x000fc80000000f00 */
[----:B-1----:R-:W-:Y:S01]  /*6040*/  LEA R7, R6, R5, 0x18 ;  /* 0x0000000506077211 */ /* 0x002fe200078ec0ff */
[----:B------:R-:W-:-:S04]  /*6050*/  IMAD.MOV.U32 R6, RZ, RZ, 0x1 ;  /* 0x00000001ff067424 */ /* 0x000fc800078e00ff */
[----:B------:R-:W-:Y:S01]  /*6060*/  IMAD R5, R4, 0x8, R7 ;  /* 0x0000000804057824 */ /* 0x000fe200078e0207 */
[----:B------:R-:W-:-:S04]  /*6070*/  SHF.L.U32 R6, R6, 0x1f, RZ ;  /* 0x0000001f06067819 */ /* 0x000fc800000006ff */
[----:B------:R-:W1:Y:S02]  /*6080*/  SYNCS.PHASECHK.TRANS64.TRYWAIT P0, [R5+URZ+0x7060], R6 ;  /* 0x00706006050075a7 */ /* 0x000e64000800017f */
[----:B-1----:R-:W-:Y:S05]  /*6090*/  @!P0 BRA `(.L_x_68) ;  /* 0x0000000c00608947 */ /* 0x002fea0003800000 */
.L_x_96:
        /* <DEDUP_REMOVED lines=8> */
.L_x_69:
[----:B------:R-:W-:-:S04]  /*6120*/  LOP3.LUT P0, RZ, R0, 0x1f, RZ, 0xc0, !PT ;  /* 0x0000001f00ff7812 */ /* 0x000fc8000780c0ff */
[----:B------:R-:W-:-:S13]  /*6130*/  PLOP3.LUT P0, PT, P0, P2, PT, 0x2a, 0x0 ;  /* 0x000000000000781c */ /* 0x000fda0000704572 */
[----:B------:R-:W-:Y:S05]  /*6140*/  @P0 BRA `(.L_x_70) ;  /* 0x0000000000040947 */ /* 0x000fea0003800000 */
[----:B------:R-:W-:Y:S01]  /*6150*/  BPT.TRAP 0x1 ;  /* 0x000000040000795c */ /* 0x000fe20000300000 */
.L_x_70:
[----:B------:R-:W-:Y:S01]  /*6160*/  R2UR UR16, R4 ;  /* 0x00000000041072ca */ /* 0x000fe200000e0000 */
[----:B------:R-:W-:Y:S01]  /*6170*/  ULDC.64 UR8, c[0x0][0x198] ;  /* 0x0000660000087ab9 */ /* 0x000fe20000000a00 */
[----:B------:R-:W-:Y:S01]  /*6180*/  R2UR UR4, R7 ;  /* 0x00000000070472ca */ /* 0x000fe200000e0000 */
[----:B------:R-:W-:Y:S01]  /*6190*/  UIADD3 UR8, UP0, UR8, 0xf0, URZ ;  /* 0x000000f008087890 */ /* 0x000fe2000ff1e03f */
[----:B------:R-:W-:Y:S01]  /*61a0*/  R2UR UR19, R8 ;  /* 0x00000000081372ca */ /* 0x000fe200000e0000 */
[----:B------:R-:W-:Y:S01]  /*61b0*/  UMOV UR5, 0x10000000 ;  /* 0x1000000000057882 */ /* 0x000fe20000000000 */
[----:B------:R-:W-:Y:S01]  /*61c0*/  R2UR UR17, R5 ;  /* 0x00000000051172ca */ /* 0x000fe200000e0000 */
[----:B------:R-:W-:Y:S01]  /*61d0*/  UIADD3.X UR9, URZ, UR9, URZ, UP0, !UPT ;  /* 0x000000093f097290 */ /* 0x000fe200087fe43f */
[----:B------:R-:W-:-:S07]  /*61e0*/  UMOV UR18, URZ ;  /* 0x0000003f00127c82 */ /* 0x000fce0008000000 */
[----:B------:R-:W-:Y:S02]  /*61f0*/  ULEA UR16, UR16, UR4, 0xc ;  /* 0x0000000410107291 */ /* 0x000fe4000f8e603f */
[----:B------:R-:W-:Y:S02]  /*6200*/  UIADD3 UR19, UR11, UR19, URZ ;  /* 0x000000130b137290 */ /* 0x000fe4000fffe03f */
[----:B------:R-:W-:Y:S01]  /*6210*/  UIADD3 UR17, UR17, 0x7050, URZ ;  /* 0x0000705011117890 */ /* 0x000fe2000fffe03f */
[----:B------:R-:W-:-:S08]  /*6220*/  UMOV UR4, 0x0 ;  /* 0x0000000000047882 */ /* 0x000fd00000000000 */
[----:B------:R1:W-:Y:S02]  /*6230*/  UTMALDG.4D [UR16], [UR8], desc[UR4] ;  /* 0x00000410080075b4 */ /* 0x0003e40008019000 */
[----:B-1----:R-:W-:Y:S01]  /*6240*/  NOP ;  /* 0x0000000000007918 */ /* 0x002fe20000000000 */
.L_x_67:
[----:B------:R-:W-:Y:S05]  /*6250*/  BSYNC B0 ;  /* 0x0000000000007941 */ /* 0x000fea0003800000 */
.L_x_66:
[----:B------:R-:W-:Y:S01]  /*6260*/  BSSY B0, `(.L_x_71) ;  /* 0x0000027000007945 */ /* 0x000fe20003800000 */
[----:B------:R-:W-:-:S03]  /*6270*/  IMAD.MOV.U32 R8, RZ, RZ, RZ ;  /* 0x000000ffff087224 */ /* 0x000fc600078e00ff */
[----:B------:R-:W-:Y:S05]  /*6280*/  @!P4 BRA `(.L_x_72) ;  /* 0x000000000090c947 */ /* 0x000fea0003800000 */
[----:B------:R-:W1:Y:S01]  /*6290*/  S2R R5, SR_CgaCtaId ;  /* 0x0000000000057919 */ /* 0x000e620000008800 */
[----:B------:R-:W-:Y:S01]  /*62a0*/  MOV R4, 0x400 ;  /* 0x0000040000047802 */ /* 0x000fe20000000f00 */
[----:B------:R-:W-:-:S05]  /*62b0*/  IMAD.MOV.U32 R7, RZ, RZ, 0x1 ;  /* 0x00000001ff077424 */ /* 0x000fca00078e00ff */
[----:B------:R-:W-:Y:S02]  /*62c0*/  SHF.L.U32 R7, R7, 0x1f, RZ ;  /* 0x0000001f07077819 */ /* 0x000fe400000006ff */
[----:B-1----:R-:W-:-:S05]  /*62d0*/  LEA R5, R5, R4, 0x18 ;  /* 0x0000000405057211 */ /* 0x002fca00078ec0ff */
[----:B------:R-:W-:-:S04]  /*62e0*/  IMAD R4, R2, 0x8, R5 ;  /* 0x0000000802047824 */ /* 0x000fc800078e0205 */
[----:B------:R-:W1:Y:S02]  /*62f0*/  SYNCS.PHASECHK.TRANS64.TRYWAIT P0, [R4+URZ+0x7028], R7 ;  /* 0x00702807040075a7 */ /* 0x000e64000800017f */
[----:B-1----:R-:W-:Y:S05]  /*6300*/  @!P0 BRA `(.L_x_73) ;  /* 0x0000000800d88947 */ /* 0x002fea0003800000 */
.L_x_97:
        /* <DEDUP_REMOVED lines=8> */
.L_x_74:
[----:B------:R-:W-:-:S04]  /*6390*/  LOP3.LUT P0, RZ, R0, 0x1f, RZ, 0xc0, !PT ;  /* 0x0000001f00ff7812 */ /* 0x000fc8000780c0ff */
[----:B------:R-:W-:-:S13]  /*63a0*/  PLOP3.LUT P0, PT, P0, P2, PT, 0x2a, 0x0 ;  /* 0x000000000000781c */ /* 0x000fda0000704572 */
[----:B------:R-:W-:Y:S05]  /*63b0*/  @P0 BRA `(.L_x_75) ;  /* 0x0000000000040947 */ /* 0x000fea0003800000 */
[----:B------:R-:W-:Y:S01]  /*63c0*/  BPT.TRAP 0x1 ;  /* 0x000000040000795c */ /* 0x000fe20000300000 */
.L_x_75:
[----:B------:R-:W-:Y:S01]  /*63d0*/  IMAD R5, R2, 0x1000, R5 ;  /* 0x0000100002057824 */ /* 0x000fe200078e0205 */
[----:B------:R-:W-:Y:S01]  /*63e0*/  R2UR UR17, R4 ;  /* 0x00000000041172ca */ /* 0x000fe200000e0000 */
[----:B------:R-:W-:Y:S01]  /*63f0*/  ULDC.64 UR4, c[0x0][0x198] ;  /* 0x0000660000047ab9 */ /* 0x000fe20000000a00 */
[----:B------:R-:W-:Y:S01]  /*6400*/  UMOV UR8, 0x0 ;  /* 0x0000000000087882 */ /* 0x000fe20000000000 */
[----:B------:R-:W-:Y:S01]  /*6410*/  UIADD3 UR4, UP0, UR4, 0x2f0, URZ ;  /* 0x000002f004047890 */ /* 0x000fe2000ff1e03f */
[----:B------:R-:W-:Y:S01]  /*6420*/  R2UR UR16, R5 ;  /* 0x00000000051072ca */ /* 0x000fe200000e0000 */
[----:B------:R-:W-:Y:S01]  /*6430*/  UMOV UR9, 0x10000000 ;  /* 0x1000000000097882 */ /* 0x000fe20000000000 */
[----:B------:R-:W-:Y:S01]  /*6440*/  UMOV UR18, URZ ;  /* 0x0000003f00127c82 */ /* 0x000fe20008000000 */
[----:B------:R-:W-:Y:S01]  /*6450*/  UIADD3.X UR5, URZ, UR5, URZ, UP0, !UPT ;  /* 0x000000053f057290 */ /* 0x000fe200087fe43f */
[----:B------:R-:W-:Y:S01]  /*6460*/  VIADD R2, R2, 0x1 ;  /* 0x0000000102027836 */ /* 0x000fe20000000000 */
[----:B------:R-:W-:Y:S01]  /*6470*/  UMOV UR19, URZ ;  /* 0x0000003f00137c82 */ /* 0x000fe20008000000 */
[----:B------:R-:W-:-:S03]  /*6480*/  IMAD.MOV.U32 R8, RZ, RZ, 0x1 ;  /* 0x00000001ff087424 */ /* 0x000fc600078e00ff */
[----:B------:R-:W-:-:S04]  /*6490*/  UIADD3 UR17, UR17, 0x7000, URZ ;  /* 0x0000700011117890 */ /* 0x000fc8000fffe03f */
[----:B------:R-:W-:-:S09]  /*64a0*/  UIADD3 UR16, UR16, 0x2000, URZ ;  /* 0x0000200010107890 */ /* 0x000fd2000fffe03f */
[----:B------:R1:W-:Y:S02]  /*64b0*/  UTMALDG.4D [UR16], [UR4], desc[UR8] ;  /* 0x00000810040075b4 */ /* 0x0003e40008019000 */
[----:B-1----:R-:W-:Y:S01]  /*64c0*/  NOP ;  /* 0x0000000000007918 */ /* 0x002fe20000000000 */
.L_x_72:
[----:B------:R-:W-:Y:S05]  /*64d0*/  BSYNC B0 ;  /* 0x0000000000007941 */ /* 0x000fea0003800000 */
.L_x_71:
[----:B------:R-:W-:-:S13]  /*64e0*/  ISETP.GE.AND P0, PT, R3, 0x41, PT ;  /* 0x000000410300780c */ /* 0x000fda0003f06270 */
[----:B------:R-:W-:Y:S05]  /*64f0*/  @!P0 EXIT ;  /* 0x000000000000894d */ /* 0x000fea0003800000 */
[----:B------:R-:W-:Y:S01]  /*6500*/  VIADD R3, R3, 0x3f ;  /* 0x0000003f03037836 */ /* 0x000fe20000000000 */
[----:B------:R-:W-:Y:S01]  /*6510*/  LOP3.LUT P0, RZ, R0, 0x1f, RZ, 0xc0, !PT ;  /* 0x0000001f00ff7812 */ /* 0x000fe2000780c0ff */
[----:B------:R-:W-:Y:S03]  /*6520*/  BSSY B0, `(.L_x_76) ;  /* 0x000005a000007945 */ /* 0x000fe60003800000 */
[----:B------:R-:W-:Y:S02]  /*6530*/  SHF.R.S32.HI R0, RZ, 0x1f, R3 ;  /* 0x0000001fff007819 */ /* 0x000fe40000011403 */
[----:B------:R-:W-:Y:S02]  /*6540*/  PLOP3.LUT P0, PT, P0, P2, PT, 0x2a, 0x0 ;  /* 0x000000000000781c */ /* 0x000fe40000704572 */
[----:B------:R-:W-:Y:S01]  /*6550*/  LEA.HI R0, R0, R3, RZ, 0x6 ;  /* 0x0000000300007211 */ /* 0x000fe200078f30ff */
[----:B------:R-:W-:-:S03]  /*6560*/  IMAD.U32 R3, RZ, RZ, UR6 ;  /* 0x00000006ff037e24 */ /* 0x000fc6000f8e00ff */
[----:B------:R-:W-:Y:S02]  /*6570*/  SHF.R.S32.HI R4, RZ, 0x6, R0 ;  /* 0x00000006ff047819 */ /* 0x000fe40000011400 */
[----:B------:R-:W-:Y:S01]  /*6580*/  LOP3.LUT R0, R3, 0x2, RZ, 0xfc, !PT ;  /* 0x0000000203007812 */ /* 0x000fe200078efcff */
[----:B------:R-:W-:Y:S02]  /*6590*/  IMAD.MOV.U32 R3, RZ, RZ, 0x1 ;  /* 0x00000001ff037424 */ /* 0x000fe400078e00ff */
[----:B------:R-:W-:-:S07]  /*65a0*/  IMAD.SHL.U32 R4, R4, 0x2, RZ ;  /* 0x0000000204047824 */ /* 0x000fce00078e00ff */
.L_x_87:
[----:B------:R-:W-:Y:S04]  /*65b0*/  BSSY B1, `(.L_x_77) ;  /* 0x0000025000017945 */ /* 0x000fe80003800000 */
[----:B------:R-:W-:Y:S05]  /*65c0*/  @!P3 BRA `(.L_x_78) ;  /* 0x00000000008cb947 */ /* 0x000fea0003800000 */
[----:B------:R-:W1:Y:S01]  /*65d0*/  S2R R6, SR_CgaCtaId ;  /* 0x0000000000067919 */ /* 0x000e620000008800 */
[----:B------:R-:W-:-:S04]  /*65e0*/  MOV R5, 0x400 ;  /* 0x0000040000057802 */ /* 0x000fc80000000f00 */
[----:B-1----:R-:W-:Y:S02]  /*65f0*/  LEA R7, R6, R5, 0x18 ;  /* 0x0000000506077211 */ /* 0x002fe400078ec0ff */
[----:B------:R-:W-:-:S03]  /*6600*/  SHF.L.U32 R5, R3, 0x1f, RZ ;  /* 0x0000001f03057819 */ /* 0x000fc600000006ff */
[----:B------:R-:W-:-:S04]  /*6610*/  IMAD R6, R2, 0x8, R7 ;  /* 0x0000000802067824 */ /* 0x000fc800078e0207 */
[----:B------:R-:W1:Y:S02]  /*6620*/  SYNCS.PHASECHK.TRANS64.TRYWAIT P4, [R6+URZ+0x7028], R5 ;  /* 0x00702805060075a7 */ /* 0x000e64000808017f */
[----:B-1----:R-:W-:Y:S05]  /*6630*/  @!P4 BRA `(.L_x_79) ;  /* 0x000000080020c947 */ /* 0x002fea0003800000 */
.L_x_98:
[----:B-1----:R-:W-:-:S04]  /*6640*/  @P2 IMAD.MOV.U32 R5, RZ, RZ, 0x1000 ;  /* 0x00001000ff052424 */ /* 0x002fc800078e00ff */
[----:B------:R1:W-:Y:S02]  /*6650*/  @P2 SYNCS.ARRIVE.TRANS64 RZ, [R6+URZ+0x7000], R5 ;  /* 0x0070000506ff29a7 */ /* 0x0003e4000800003f */
[----:B-1----:R-:W-:-:S04]  /*6660*/  PRMT R5, R0, 0x9910, RZ ;  /* 0x0000991000057816 */ /* 0x002fc800000000ff */
[----:B------:R-:W-:-:S13]  /*6670*/  ISETP.NE.AND P4, PT, R5, 0x2, PT ;  /* 0x000000020500780c */ /* 0x000fda0003f85270 */
[----:B------:R-:W-:Y:S05]  /*6680*/  @P4 BRA `(.L_x_80) ;  /* 0x0000000000044947 */ /* 0x000fea0003800000 */
[----:B------:R-:W-:Y:S01]  /*6690*/  BPT.TRAP 0x1 ;  /* 0x000000040000795c */ /* 0x000fe20000300000 */
.L_x_80:
[----:B------:R-:W-:Y:S05]  /*66a0*/  @P0 BRA `(.L_x_81) ;  /* 0x0000000000040947 */ /* 0x000fea0003800000 */
[----:B------:R-:W-:Y:S01]  /*66b0*/  BPT.TRAP 0x1 ;  /* 0x000000040000795c */ /* 0x000fe20000300000 */
.L_x_81:
[----:B------:R-:W-:Y:S01]  /*66c0*/  IMAD R7, R2, 0x1000, R7 ;  /* 0x0000100002077824 */ /* 0x000fe200078e0207 */
[----:B------:R-:W-:Y:S01]  /*66d0*/  R2UR UR17, R6 ;  /* 0x00000000061172ca */ /* 0x000fe200000e0000 */
[----:B------:R-:W-:Y:S01]  /*66e0*/  ULDC.64 UR4, c[0x0][0x198] ;  /* 0x0000660000047ab9 */ /* 0x000fe20000000a00 */
[----:B------:R-:W-:Y:S01]  /*66f0*/  R2UR UR19, R8 ;  /* 0x00000000081372ca */ /* 0x000fe200000e0000 */
[----:B------:R-:W-:Y:S01]  /*6700*/  UIADD3 UR4, UP0, UR4, 0x1f0, URZ ;  /* 0x000001f004047890 */ /* 0x000fe2000ff1e03f */
[----:B------:R-:W-:Y:S01]  /*6710*/  R2UR UR16, R7 ;  /* 0x00000000071072ca */ /* 0x000fe200000e0000 */
[----:B------:R-:W-:Y:S01]  /*6720*/  UMOV UR8, 0x0 ;  /* 0x0000000000087882 */ /* 0x000fe20000000000 */
[----:B------:R-:W-:Y:S01]  /*6730*/  UMOV UR9, 0x10000000 ;  /* 0x1000000000097882 */ /* 0x000fe20000000000 */
[----:B------:R-:W-:Y:S01]  /*6740*/  UIADD3.X UR5, URZ, UR5, URZ, UP0, !UPT ;  /* 0x000000053f057290 */ /* 0x000fe200087fe43f */
[----:B------:R-:W-:Y:S01]  /*6750*/  VIADD R5, R2, 0x1 ;  /* 0x0000000102057836 */ /* 0x000fe20000000000 */
[----:B------:R-:W-:-:S04]  /*6760*/  UMOV UR18, URZ ;  /* 0x0000003f00127c82 */ /* 0x000fc80008000000 */
[----:B------:R-:W-:Y:S01]  /*6770*/  UIADD3 UR17, UR17, 0x7000, URZ ;  /* 0x0000700011117890 */ /* 0x000fe2000fffe03f */
[----:B------:R-:W-:Y:S01]  /*6780*/  ISETP.NE.AND P4, PT, R5, 0x5, PT ;  /* 0x000000050500780c */ /* 0x000fe20003f85270 */
[----:B------:R-:W-:Y:S02]  /*6790*/  USHF.L.U32 UR19, UR19, 0x6, URZ ;  /* 0x0000000613137899 */ /* 0x000fe4000800063f */
[----:B------:R-:W-:Y:S01]  /*67a0*/  UIADD3 UR16, UR16, 0x2000, URZ ;  /* 0x0000200010107890 */ /* 0x000fe2000fffe03f */
[----:B------:R-:W-:-:S04]  /*67b0*/  SEL R2, RZ, 0x1, P4 ;  /* 0x00000001ff027807 */ /* 0x000fc80002000000 */
[----:B------:R-:W-:Y:S02]  /*67c0*/  LOP3.LUT R3, R3, R2, RZ, 0x3c, !PT ;  /* 0x0000000203037212 */ /* 0x000fe400078e3cff */
[----:B------:R-:W-:Y:S02]  /*67d0*/  SEL R2, R5, RZ, P4 ;  /* 0x000000ff05027207 */ /* 0x000fe40002000000 */
[----:B------:R1:W-:Y:S02]  /*67e0*/  UTMALDG.4D [UR16], [UR4], desc[UR8] ;  /* 0x00000810040075b4 */ /* 0x0003e40008019000 */
[----:B-1----:R-:W-:-:S03]  /*67f0*/  NOP ;  /* 0x0000000000007918 */ /* 0x002fc60000000000 */
.L_x_78:
[----:B------:R-:W-:Y:S05]  /*6800*/  BSYNC B1 ;  /* 0x0000000000017941 */ /* 0x000fea0003800000 */
.L_x_77:
[----:B------:R-:W-:Y:S01]  /*6810*/  ISETP.LT.OR P4, PT, R4, 0x4, !P3 ;  /* 0x000000040400780c */ /* 0x000fe20005f81670 */
[----:B------:R-:W-:-:S12]  /*6820*/  BSSY B1, `(.L_x_82) ;  /* 0x0000026000017945 */ /* 0x000fd80003800000 */
[----:B------:R-:W-:Y:S05]  /*6830*/  @P4 BRA `(.L_x_83) ;  /* 0x0000000000904947 */ /* 0x000fea0003800000 */
[----:B------:R-:W1:Y:S01]  /*6840*/  S2R R6, SR_CgaCtaId ;  /* 0x0000000000067919 */ /* 0x000e620000008800 */
[----:B------:R-:W-:Y:S02]  /*6850*/  MOV R5, 0x400 ;  /* 0x0000040000057802 */ /* 0x000fe40000000f00 */
[----:B------:R-:W-:Y:S02]  /*6860*/  SHF.L.U32 R7, R3, 0x1f, RZ ;  /* 0x0000001f03077819 */ /* 0x000fe400000006ff */
[----:B-1----:R-:W-:-:S05]  /*6870*/  LEA R5, R6, R5, 0x18 ;  /* 0x0000000506057211 */ /* 0x002fca00078ec0ff */
[----:B------:R-:W-:-:S04]  /*6880*/  IMAD R6, R2, 0x8, R5 ;  /* 0x0000000802067824 */ /* 0x000fc800078e0205 */
[----:B------:R-:W1:Y:S02]  /*6890*/  SYNCS.PHASECHK.TRANS64.TRYWAIT P4, [R6+URZ+0x7028], R7 ;  /* 0x00702807060075a7 */ /* 0x000e64000808017f */
[----:B-1----:R-:W-:Y:S05]  /*68a0*/  @!P4 BRA `(.L_x_84) ;  /* 0x000000040098c947 */ /* 0x002fea0003800000 */
.L_x_99:
[----:B-1----:R-:W-:-:S04]  /*68b0*/  @P1 IMAD.MOV.U32 R7, RZ, RZ, 0x1000 ;  /* 0x00001000ff071424 */ /* 0x002fc800078e00ff */
[----:B------:R1:W-:Y:S02]  /*68c0*/  @P1 SYNCS.ARRIVE.TRANS64 RZ, [R6+URZ+0x7000], R7 ;  /* 0x0070000706ff19a7 */ /* 0x0003e4000800003f */
[----:B-1----:R-:W-:-:S04]  /*68d0*/  PRMT R7, R0, 0x9910, RZ ;  /* 0x0000991000077816 */ /* 0x002fc800000000ff */
[----:B------:R-:W-:-:S13]  /*68e0*/  ISETP.NE.AND P4, PT, R7, 0x2, PT ;  /* 0x000000020700780c */ /* 0x000fda0003f85270 */
[----:B------:R-:W-:Y:S05]  /*68f0*/  @P4 BRA `(.L_x_85) ;  /* 0x0000000000044947 */ /* 0x000fea0003800000 */
[----:B------:R-:W-:Y:S01]  /*6900*/  BPT.TRAP 0x1 ;  /* 0x000000040000795c */ /* 0x000fe20000300000 */
.L_x_85:
[----:B------:R-:W-:Y:S05]  /*6910*/  @P0 BRA `(.L_x_86) ;  /* 0x0000000000040947 */ /* 0x000fea0003800000 */
[----:B------:R-:W-:Y:S01]  /*6920*/  BPT.TRAP 0x1 ;  /* 0x000000040000795c */ /* 0x000fe20000300000 */
.L_x_86:
        /* <DEDUP_REMOVED lines=10> */
[----:B------:R-:W-:Y:S01]  /*69d0*/  UMOV UR19, URZ ;  /* 0x0000003f00137c82 */ /* 0x000fe20008000000 */
[----:B------:R-:W-:-:S03]  /*69e0*/  VIADD R8, R8, 0x1 ;  /* 0x0000000108087836 */ /* 0x000fc60000000000 */
[----:B------:R-:W-:Y:S01]  /*69f0*/  UIADD3 UR17, UR17, 0x7000, URZ ;  /* 0x0000700011117890 */ /* 0x000fe2000fffe03f */
[C---:B------:R-:W-:Y:S01]  /*6a00*/  ISETP.NE.AND P4, PT, R2.reuse, 0x5, PT ;  /* 0x000000050200780c */ /* 0x040fe20003f85270 */
[----:B------:R-:W-:Y:S02]  /*6a10*/  USHF.L.U32 UR18, UR18, 0x6, URZ ;  /* 0x0000000612127899 */ /* 0x000fe4000800063f */
[----:B------:R-:W-:Y:S01]  /*6a20*/  UIADD3 UR16, UR16, 0x2000, URZ ;  /* 0x0000200010107890 */ /* 0x000fe2000fffe03f */
[----:B------:R-:W-:Y:S02]  /*6a30*/  SEL R6, RZ, 0x1, P4 ;  /* 0x00000001ff067807 */ /* 0x000fe40002000000 */
[----:B------:R-:W-:Y:S02]  /*6a40*/  SEL R2, R2, RZ, P4 ;  /* 0x000000ff02027207 */ /* 0x000fe40002000000 */
[----:B------:R-:W-:-:S04]  /*6a50*/  LOP3.LUT R3, R3, R6, RZ, 0x3c, !PT ;  /* 0x0000000603037212 */ /* 0x000fc800078e3cff */
[----:B------:R1:W-:Y:S02]  /*6a60*/  UTMALDG.4D [UR16], [UR4], desc[UR8] ;  /* 0x00000810040075b4 */ /* 0x0003e40008019000 */
[----:B-1----:R-:W-:Y:S01]  /*6a70*/  NOP ;  /* 0x0000000000007918 */ /* 0x002fe20000000000 */
.L_x_83:
[----:B------:R-:W-:Y:S05]  /*6a80*/  BSYNC B1 ;  /* 0x0000000000017941 */ /* 0x000fea0003800000 */
.L_x_82:
[C---:B------:R-:W-:Y:S01]  /*6a90*/  ISETP.GT.AND P4, PT, R4.reuse, 0x4, PT ;  /* 0x000000040400780c */ /* 0x040fe20003f84270 */
[----:B------:R-:W-:-:S12]  /*6aa0*/  VIADD R4, R4, 0xfffffffe ;  /* 0xfffffffe04047836 */ /* 0x000fd80000000000 */
[----:B------:R-:W-:Y:S05]  /*6ab0*/  @P4 BRA `(.L_x_87) ;  /* 0xfffffff800bc4947 */ /* 0x000fea000383ffff */
[----:B------:R-:W-:Y:S05]  /*6ac0*/  BSYNC B0 ;  /* 0x0000000000007941 */ /* 0x000fea0003800000 */
.L_x_76:
[----:B------:R-:W-:Y:S05]  /*6ad0*/  EXIT ;  /* 0x000000000000794d */ /* 0x000fea0003800000 */
.L_x_15:
[----:B--2---:R-:W-:-:S04]  /*6ae0*/  IMAD.U32 R3, RZ, RZ, UR6 ;  /* 0x00000006ff037e24 */ /* 0x004fc8000f8e00ff */
[----:B------:R2:W3:Y:S03]  /*6af0*/  SYNCS.PHASECHK.TRANS64.TRYWAIT P1, [R3+URZ+0x7050], R2 ;  /* 0x00705002030075a7 */ /* 0x0004e6000802017f */
[----:B---3--:R-:W-:Y:S05]  /*6b00*/  @!P1 NANOSLEEP.SYNCS 0x989680 ;  /* 0x009896800000995d */ /* 0x008fea0003900000 */
[----:B------:R-:W3:Y:S02]  /*6b10*/  @!P1 SYNCS.PHASECHK.TRANS64 P1, [R3+URZ+0x7050], R2 ;  /* 0x00705002030095a7 */ /* 0x000ee4000802007f */
[----:B---3--:R-:W-:Y:S05]  /*6b20*/  @!P1 BRA `(.L_x_15) ;  /* 0xfffffffc00ec9947 */ /* 0x008fea000383ffff */
[----:B------:R-:W-:Y:S05]  /*6b30*/  BRA `(.L_x_88) ;  /* 0xffffffa000747947 */ /* 0x000fea000383ffff */
.L_x_17:
[----:B--2---:R-:W-:-:S04]  /*6b40*/  IMAD.U32 R3, RZ, RZ, UR37 ;  /* 0x00000025ff037e24 */ /* 0x004fc8000f8e00ff */
[----:B------:R2:W3:Y:S03]  /*6b50*/  SYNCS.PHASECHK.TRANS64.TRYWAIT P1, [R3+URZ+0x7000], R2 ;  /* 0x00700002030075a7 */ /* 0x0004e6000802017f */
[----:B---3--:R-:W-:Y:S05]  /*6b60*/  @!P1 NANOSLEEP.SYNCS 0x989680 ;  /* 0x009896800000995d */ /* 0x008fea0003900000 */
[----:B------:R-:W3:Y:S02]  /*6b70*/  @!P1 SYNCS.PHASECHK.TRANS64 P1, [R3+URZ+0x7000], R2 ;  /* 0x00700002030095a7 */ /* 0x000ee4000802007f */
[----:B---3--:R-:W-:Y:S05]  /*6b80*/  @!P1 BRA `(.L_x_17) ;  /* 0xfffffffc00ec9947 */ /* 0x008fea000383ffff */
[----:B------:R-:W-:Y:S05]  /*6b90*/  BRA `(.L_x_89) ;  /* 0xffffffa000787947 */ /* 0x000fea000383ffff */
.L_x_18:
[----:B--2---:R-:W-:-:S04]  /*6ba0*/  IMAD.U32 R4, RZ, RZ, UR10 ;  /* 0x0000000aff047e24 */ /* 0x004fc8000f8e00ff */
[----:B------:R2:W3:Y:S03]  /*6bb0*/  SYNCS.PHASECHK.TRANS64.TRYWAIT P1, [R4+URZ], R3 ;  /* 0x00000003040075a7 */ /* 0x0004e6000802017f */
[----:B---3--:R-:W-:Y:S05]  /*6bc0*/  @!P1 NANOSLEEP.SYNCS 0x989680 ;  /* 0x009896800000995d */ /* 0x008fea0003900000 */
[----:B------:R-:W3:Y:S02]  /*6bd0*/  @!P1 SYNCS.PHASECHK.TRANS64 P1, [R4+URZ], R3 ;  /* 0x00000003040095a7 */ /* 0x000ee4000802007f */
[----:B---3--:R-:W-:Y:S05]  /*6be0*/  @!P1 BRA `(.L_x_18) ;  /* 0xfffffffc00ec9947 */ /* 0x008fea000383ffff */
[----:B------:R-:W-:Y:S05]  /*6bf0*/  BRA `(.L_x_90) ;  /* 0xffffffa0007c7947 */ /* 0x000fea000383ffff */
.L_x_20:
[----:B-1----:R-:W-:-:S04]  /*6c00*/  IMAD.U32 R9, RZ, RZ, UR37 ;  /* 0x00000025ff097e24 */ /* 0x002fc8000f8e00ff */
[----:B------:R1:W2:Y:S03]  /*6c10*/  SYNCS.PHASECHK.TRANS64.TRYWAIT P1, [R9+URZ+0x7008], R2 ;  /* 0x00700802090075a7 */ /* 0x0002a6000802017f */
[----:B--2---:R-:W-:Y:S05]  /*6c20*/  @!P1 NANOSLEEP.SYNCS 0x989680 ;  /* 0x009896800000995d */ /* 0x004fea0003900000 */
[----:B------:R-:W2:Y:S02]  /*6c30*/  @!P1 SYNCS.PHASECHK.TRANS64 P1, [R9+URZ+0x7008], R2 ;  /* 0x00700802090095a7 */ /* 0x000ea4000802007f */
[----:B--2---:R-:W-:Y:S05]  /*6c40*/  @!P1 BRA `(.L_x_20) ;  /* 0xfffffffc00ec9947 */ /* 0x004fea000383ffff */
[----:B------:R-:W-:Y:S05]  /*6c50*/  BRA `(.L_x_91) ;  /* 0xffffffb800a47947 */ /* 0x000fea000383ffff */
.L_x_25:
[----:B-1----:R-:W-:-:S04]  /*6c60*/  IMAD.U32 R4, RZ, RZ, UR6 ;  /* 0x00000006ff047e24 */ /* 0x002fc8000f8e00ff */
[----:B------:R1:W2:Y:S03]  /*6c70*/  SYNCS.PHASECHK.TRANS64.TRYWAIT P2, [R4+URZ+0x7000], R3 ;  /* 0x00700003040075a7 */ /* 0x0002a6000804017f */
[----:B--2---:R-:W-:Y:S05]  /*6c80*/  @!P2 NANOSLEEP.SYNCS 0x989680 ;  /* 0x009896800000a95d */ /* 0x004fea0003900000 */
[----:B------:R-:W2:Y:S02]  /*6c90*/  @!P2 SYNCS.PHASECHK.TRANS64 P2, [R4+URZ+0x7000], R3 ;  /* 0x007000030400a5a7 */ /* 0x000ea4000804007f */
[----:B--2---:R-:W-:Y:S05]  /*6ca0*/  @!P2 BRA `(.L_x_25) ;  /* 0xfffffffc00eca947 */ /* 0x004fea000383ffff */
[----:B------:R-:W-:Y:S05]  /*6cb0*/  BRA `(.L_x_92) ;  /* 0xffffffbc00347947 */ /* 0x000fea000383ffff */
.L_x_29:
[----:B-1----:R-:W-:-:S04]  /*6cc0*/  IMAD.U32 R10, RZ, RZ, UR6 ;  /* 0x00000006ff0a7e24 */ /* 0x002fc8000f8e00ff */
[----:B------:R1:W2:Y:S03]  /*6cd0*/  SYNCS.PHASECHK.TRANS64.TRYWAIT P2, [R10+URZ+0x7000], R19 ;  /* 0x007000130a0075a7 */ /* 0x0002a6000804017f */
[----:B--2---:R-:W-:Y:S05]  /*6ce0*/  @!P2 NANOSLEEP.SYNCS 0x989680 ;  /* 0x009896800000a95d */ /* 0x004fea0003900000 */
[----:B------:R-:W2:Y:S02]  /*6cf0*/  @!P2 SYNCS.PHASECHK.TRANS64 P2, [R10+URZ+0x7000], R19 ;  /* 0x007000130a00a5a7 */ /* 0x000ea4000804007f */
[----:B--2---:R-:W-:Y:S05]  /*6d00*/  @!P2 BRA `(.L_x_29) ;  /* 0xfffffffc00eca947 */ /* 0x004fea000383ffff */
[----:B------:R-:W-:Y:S05]  /*6d10*/  BRA `(.L_x_28) ;  /* 0xffffffd400e07947 */ /* 0x000fea000383ffff */
.L_x_45:
[----:B-1----:R-:W-:-:S04]  /*6d20*/  IMAD.U32 R3, RZ, RZ, UR4 ;  /* 0x00000004ff037e24 */ /* 0x002fc8000f8e00ff */
[----:B------:R1:W2:Y:S03]  /*6d30*/  SYNCS.PHASECHK.TRANS64.TRYWAIT P0, [R3+URZ+0x7098], R0 ;  /* 0x00709800030075a7 */ /* 0x0002a6000800017f */
[----:B--2---:R-:W-:Y:S05]  /*6d40*/  @!P0 NANOSLEEP.SYNCS 0x989680 ;  /* 0x009896800000895d */ /* 0x004fea0003900000 */
[----:B------:R-:W2:Y:S02]  /*6d50*/  @!P0 SYNCS.PHASECHK.TRANS64 P0, [R3+URZ+0x7098], R0 ;  /* 0x00709800030085a7 */ /* 0x000ea4000800007f */
[----:B--2---:R-:W-:Y:S05]  /*6d60*/  @!P0 BRA `(.L_x_45) ;  /* 0xfffffffc00ec8947 */ /* 0x004fea000383ffff */
[----:B------:R-:W-:Y:S05]  /*6d70*/  BRA `(.L_x_93) ;  /* 0xffffffdc00e87947 */ /* 0x000fea000383ffff */
.L_x_58:
[----:B--2---:R2:W4:Y:S02]  /*6d80*/  SYNCS.PHASECHK.TRANS64.TRYWAIT P0, [R4+URZ+0x7060], R3 ;  /* 0x00706003040075a7 */ /* 0x004524000800017f */
[----:B----4-:R-:W-:Y:S05]  /*6d90*/  @!P0 NANOSLEEP.SYNCS 0x989680 ;  /* 0x009896800000895d */ /* 0x010fea0003900000 */
[----:B------:R-:W4:Y:S02]  /*6da0*/  @!P0 SYNCS.PHASECHK.TRANS64 P0, [R4+URZ+0x7060], R3 ;  /* 0x00706003040085a7 */ /* 0x000f24000800007f */
[----:B----4-:R-:W-:Y:S05]  /*6db0*/  @!P0 BRA `(.L_x_58) ;  /* 0xfffffffc00f08947 */ /* 0x010fea000383ffff */
[----:B------:R-:W-:Y:S05]  /*6dc0*/  BRA `(.L_x_94) ;  /* 0xffffffec008c7947 */ /* 0x000fea000383ffff */
.L_x_63:
[----:B-1----:R1:W2:Y:S02]  /*6dd0*/  SYNCS.PHASECHK.TRANS64.TRYWAIT P0, [R2+URZ+0x7028], R5 ;  /* 0x00702805020075a7 */ /* 0x0022a4000800017f */
[----:B--2---:R-:W-:Y:S05]  /*6de0*/  @!P0 NANOSLEEP.SYNCS 0x989680 ;  /* 0x009896800000895d */ /* 0x004fea0003900000 */
[----:B------:R-:W2:Y:S02]  /*6df0*/  @!P0 SYNCS.PHASECHK.TRANS64 P0, [R2+URZ+0x7028], R5 ;  /* 0x00702805020085a7 */ /* 0x000ea4000800007f */
[----:B--2---:R-:W-:Y:S05]  /*6e00*/  @!P0 BRA `(.L_x_63) ;  /* 0xfffffffc00f08947 */ /* 0x004fea000383ffff */
[----:B------:R-:W-:Y:S05]  /*6e10*/  BRA `(.L_x_95) ;  /* 0xfffffff000107947 */ /* 0x000fea000383ffff */
.L_x_68:
[----:B-1----:R1:W2:Y:S02]  /*6e20*/  SYNCS.PHASECHK.TRANS64.TRYWAIT P0, [R5+URZ+0x7060], R6 ;  /* 0x00706006050075a7 */ /* 0x0022a4000800017f */
[----:B--2---:R-:W-:Y:S05]  /*6e30*/  @!P0 NANOSLEEP.SYNCS 0x989680 ;  /* 0x009896800000895d */ /* 0x004fea0003900000 */
[----:B------:R-:W2:Y:S02]  /*6e40*/  @!P0 SYNCS.PHASECHK.TRANS64 P0, [R5+URZ+0x7060], R6 ;  /* 0x00706006050085a7 */ /* 0x000ea4000800007f */
[----:B--2---:R-:W-:Y:S05]  /*6e50*/  @!P0 BRA `(.L_x_68) ;  /* 0xfffffffc00f08947 */ /* 0x004fea000383ffff */
[----:B------:R-:W-:Y:S05]  /*6e60*/  BRA `(.L_x_96) ;  /* 0xfffffff0008c7947 */ /* 0x000fea000383ffff */
.L_x_73:
[----:B-1----:R1:W2:Y:S02]  /*6e70*/  SYNCS.PHASECHK.TRANS64.TRYWAIT P0, [R4+URZ+0x7028], R7 ;  /* 0x00702807040075a7 */ /* 0x0022a4000800017f */
[----:B--2---:R-:W-:Y:S05]  /*6e80*/  @!P0 NANOSLEEP.SYNCS 0x989680 ;  /* 0x009896800000895d */ /* 0x004fea0003900000 */
[----:B------:R-:W2:Y:S02]  /*6e90*/  @!P0 SYNCS.PHASECHK.TRANS64 P0, [R4+URZ+0x7028], R7 ;  /* 0x00702807040085a7 */ /* 0x000ea4000800007f */
[----:B--2---:R-:W-:Y:S05]  /*6ea0*/  @!P0 BRA `(.L_x_73) ;  /* 0xfffffffc00f08947 */ /* 0x004fea000383ffff */
[----:B------:R-:W-:Y:S05]  /*6eb0*/  BRA `(.L_x_97) ;  /* 0xfffffff400147947 */ /* 0x000fea000383ffff */
.L_x_79:
[----:B-1----:R1:W2:Y:S02]  /*6ec0*/  SYNCS.PHASECHK.TRANS64.TRYWAIT P4, [R6+URZ+0x7028], R5 ;  /* 0x00702805060075a7 */ /* 0x0022a4000808017f */
[----:B--2---:R-:W-:Y:S05]  /*6ed0*/  @!P4 NANOSLEEP.SYNCS 0x989680 ;  /* 0x009896800000c95d */ /* 0x004fea0003900000 */
[----:B------:R-:W2:Y:S02]  /*6ee0*/  @!P4 SYNCS.PHASECHK.TRANS64 P4, [R6+URZ+0x7028], R5 ;  /* 0x007028050600c5a7 */ /* 0x000ea4000808007f */
[----:B--2---:R-:W-:Y:S05]  /*6ef0*/  @!P4 BRA `(.L_x_79) ;  /* 0xfffffffc00f0c947 */ /* 0x004fea000383ffff */
[----:B------:R-:W-:Y:S05]  /*6f00*/  BRA `(.L_x_98) ;  /* 0xfffffff400cc7947 */ /* 0x000fea000383ffff */
.L_x_84:
[----:B-1----:R1:W2:Y:S02]  /*6f10*/  SYNCS.PHASECHK.TRANS64.TRYWAIT P4, [R6+URZ+0x7028], R7 ;  /* 0x00702807060075a7 */ /* 0x0022a4000808017f */
[----:B--2---:R-:W-:Y:S05]  /*6f20*/  @!P4 NANOSLEEP.SYNCS 0x989680 ;  /* 0x009896800000c95d */ /* 0x004fea0003900000 */
[----:B------:R-:W2:Y:S02]  /*6f30*/  @!P4 SYNCS.PHASECHK.TRANS64 P4, [R6+URZ+0x7028], R7 ;  /* 0x007028070600c5a7 */ /* 0x000ea4000808007f */
[----:B--2---:R-:W-:Y:S05]  /*6f40*/  @!P4 BRA `(.L_x_84) ;  /* 0xfffffffc00f0c947 */ /* 0x004fea000383ffff */
[----:B------:R-:W-:Y:S05]  /*6f50*/  BRA `(.L_x_99) ;  /* 0xfffffff800547947 */ /* 0x000fea000383ffff */
        .weak           $__internal_0_$__cuda_sm20_rcp_rn_f32_slowpath
        .type           $__internal_0_$__cuda_sm20_rcp_rn_f32_slowpath,@function
        .size           $__internal_0_$__cuda_sm20_rcp_rn_f32_slowpath,(.L_x_105 - $__internal_0_$__cuda_sm20_rcp_rn_f32_slowpath)
$__internal_0_$__cuda_sm20_rcp_rn_f32_slowpath:
[----:B------:R-:W-:Y:S01]  /*6f60*/  IMAD.SHL.U32 R0, R2, 0x2, RZ ;  /* 0x0000000202007824 */ /* 0x000fe200078e00ff */
[----:B------:R-:W-:Y:S04]  /*6f70*/  BSSY B2, `(.L_x_100) ;  /* 0x0000030000027945 */ /* 0x000fe80003800000 */
[----:B------:R-:W-:-:S04]  /*6f80*/  SHF.R.U32.HI R16, RZ, 0x18, R0 ;  /* 0x00000018ff107819 */ /* 0x000fc80000011600 */
[----:B------:R-:W-:-:S13]  /*6f90*/  ISETP.NE.U32.AND P0, PT, R16, RZ, PT ;  /* 0x000000ff1000720c */ /* 0x000fda0003f05070 */
[----:B------:R-:W-:Y:S05]  /*6fa0*/  @P0 BRA `(.L_x_101) ;  /* 0x0000000000280947 */ /* 0x000fea0003800000 */
[----:B------:R-:W-:-:S05]  /*6fb0*/  IMAD.SHL.U32 R0, R2, 0x2, RZ ;  /* 0x0000000202007824 */ /* 0x000fca00078e00ff */
[----:B------:R-:W-:-:S13]  /*6fc0*/  ISETP.NE.AND P0, PT, R0, RZ, PT ;  /* 0x000000ff0000720c */ /* 0x000fda0003f05270 */
[----:B------:R-:W-:Y:S01]  /*6fd0*/  @P0 FFMA R7, R2, 1.84467440737095516160e+19, RZ ;  /* 0x5f80000002070823 */ /* 0x000fe200000000ff */
[----:B------:R-:W-:Y:S08]  /*6fe0*/  @!P0 MUFU.RCP R6, R2 ;  /* 0x0000000200068308 */ /* 0x000ff00000001000 */
[----:B------:R-:W1:Y:S02]  /*6ff0*/  @P0 MUFU.RCP R0, R7 ;  /* 0x0000000700000308 */ /* 0x000e640000001000 */
[----:B-1----:R-:W-:-:S04]  /*7000*/  @P0 FFMA R8, R7, R0, -1 ;  /* 0xbf80000007080423 */ /* 0x002fc80000000000 */
[----:B------:R-:W-:-:S04]  /*7010*/  @P0 FADD.FTZ R13, -R8, -RZ ;  /* 0x800000ff080d0221 */ /* 0x000fc80000010100 */
[----:B------:R-:W-:-:S04]  /*7020*/  @P0 FFMA R0, R0, R13, R0 ;  /* 0x0000000d00000223 */ /* 0x000fc80000000000 */
[----:B------:R-:W-:Y:S01]  /*7030*/  @P0 FFMA R6, R0, 1.84467440737095516160e+19, RZ ;  /* 0x5f80000000060823 */ /* 0x000fe200000000ff */
[----:B------:R-:W-:Y:S06]  /*7040*/  BRA `(.L_x_102) ;  /* 0x0000000000887947 */ /* 0x000fec0003800000 */
.L_x_101:
[----:B------:R-:W-:-:S05]  /*7050*/  VIADD R18, R16, 0xffffff03 ;  /* 0xffffff0310127836 */ /* 0x000fca0000000000 */
[----:B------:R-:W-:-:S13]  /*7060*/  ISETP.GT.U32.AND P0, PT, R18, 0x1, PT ;  /* 0x000000011200780c */ /* 0x000fda0003f04070 */
[----:B------:R-:W-:Y:S05]  /*7070*/  @P0 BRA `(.L_x_103) ;  /* 0x0000000000780947 */ /* 0x000fea0003800000 */
[----:B------:R-:W-:Y:S01]  /*7080*/  LOP3.LUT R0, R2, 0x7fffff, RZ, 0xc0, !PT ;  /* 0x007fffff02007812 */ /* 0x000fe200078ec0ff */
[----:B------:R-:W-:-:S03]  /*7090*/  IMAD.MOV.U32 R13, RZ, RZ, 0x3 ;  /* 0x00000003ff0d7424 */ /* 0x000fc600078e00ff */
[----:B------:R-:W-:Y:S02]  /*70a0*/  LOP3.LUT R0, R0, 0x3f800000, RZ, 0xfc, !PT ;  /* 0x3f80000000007812 */ /* 0x000fe400078efcff */
[----:B------:R-:W-:Y:S02]  /*70b0*/  SHF.L.U32 R13, R13, R18, RZ ;  /* 0x000000120d0d7219 */ /* 0x000fe400000006ff */
[----:B------:R-:W1:Y:S02]  /*70c0*/  MUFU.RCP R7, R0 ;  /* 0x0000000000077308 */ /* 0x000e640000001000 */
[----:B-1----:R-:W-:-:S04]  /*70d0*/  FFMA R6, R0, R7, -1 ;  /* 0xbf80000000067423 */ /* 0x002fc80000000007 */
[----:B------:R-:W-:-:S04]  /*70e0*/  FADD.FTZ R6, -R6, -RZ ;  /* 0x800000ff06067221 */ /* 0x000fc80000010100 */
[CCC-:B------:R-:W-:Y:S01]  /*70f0*/  FFMA.RM R8, R7.reuse, R6.reuse, R7.reuse ;  /* 0x0000000607087223 */ /* 0x1c0fe20000004007 */
[----:B------:R-:W-:-:S04]  /*7100*/  FFMA.RP R7, R7, R6, R7 ;  /* 0x0000000607077223 */ /* 0x000fc80000008007 */
[C---:B------:R-:W-:Y:S02]  /*7110*/  LOP3.LUT R6, R8.reuse, 0x7fffff, RZ, 0xc0, !PT ;  /* 0x007fffff08067812 */ /* 0x040fe400078ec0ff */
[----:B------:R-:W-:Y:S02]  /*7120*/  FSETP.NEU.FTZ.AND P0, PT, R8, R7, PT ;  /* 0x000000070800720b */ /* 0x000fe40003f1d000 */
[----:B------:R-:W-:Y:S02]  /*7130*/  LOP3.LUT R6, R6, 0x800000, RZ, 0xfc, !PT ;  /* 0x0080000006067812 */ /* 0x000fe400078efcff */
[----:B------:R-:W-:Y:S02]  /*7140*/  SEL R7, RZ, 0xffffffff, !P0 ;  /* 0xffffffffff077807 */ /* 0x000fe40004000000 */
[----:B------:R-:W-:-:S03]  /*7150*/  LOP3.LUT R13, R13, R6, RZ, 0xc0, !PT ;  /* 0x000000060d0d7212 */ /* 0x000fc600078ec0ff */
[----:B------:R-:W-:Y:S01]  /*7160*/  IMAD.MOV R7, RZ, RZ, -R7 ;  /* 0x000000ffff077224 */ /* 0x000fe200078e0a07 */
[----:B------:R-:W-:-:S04]  /*7170*/  SHF.R.U32.HI R13, RZ, R18, R13 ;  /* 0x00000012ff0d7219 */ /* 0x000fc8000001160d */
[--C-:B------:R-:W-:Y:S01]  /*7180*/  LOP3.LUT P1, RZ, R7, R18, R6.reuse, 0xf8, !PT ;  /* 0x0000001207ff7212 */ /* 0x100fe2000782f806 */
[----:B------:R-:W-:Y:S01]  /*7190*/  VIADD R7, R16, 0xffffff04 ;  /* 0xffffff0410077836 */ /* 0x000fe20000000000 */
[C---:B------:R-:W-:Y:S02]  /*71a0*/  LOP3.LUT P0, RZ, R13.reuse, 0x1, RZ, 0xc0, !PT ;  /* 0x000000010dff7812 */ /* 0x040fe4000780c0ff */
[----:B------:R-:W-:Y:S02]  /*71b0*/  LOP3.LUT P2, RZ, R13, 0x2, RZ, 0xc0, !PT ;  /* 0x000000020dff7812 */ /* 0x000fe4000784c0ff */
[----:B------:R-:W-:Y:S02]  /*71c0*/  SHF.R.U32.HI R7, RZ, R7, R6 ;  /* 0x00000007ff077219 */ /* 0x000fe40000011606 */
[----:B------:R-:W-:Y:S02]  /*71d0*/  PLOP3.LUT P0, PT, P0, P1, P2, 0xe0, 0x0 ;  /* 0x000000000000781c */ /* 0x000fe40000703c20 */
[----:B------:R-:W-:-:S02]  /*71e0*/  LOP3.LUT P1, RZ, R2, 0x7fffff, RZ, 0xc0, !PT ;  /* 0x007fffff02ff7812 */ /* 0x000fc4000782c0ff */
[----:B------:R-:W-:-:S05]  /*71f0*/  SEL R0, RZ, 0x1, !P0 ;  /* 0x00000001ff007807 */ /* 0x000fca0004000000 */
[----:B------:R-:W-:-:S05]  /*7200*/  IMAD.MOV R0, RZ, RZ, -R0 ;  /* 0x000000ffff007224 */ /* 0x000fca00078e0a00 */
[----:B------:R-:W-:-:S13]  /*7210*/  ISETP.GE.AND P0, PT, R0, RZ, PT ;  /* 0x000000ff0000720c */ /* 0x000fda0003f06270 */
[----:B------:R-:W-:-:S04]  /*7220*/  @!P0 VIADD R7, R7, 0x1 ;  /* 0x0000000107078836 */ /* 0x000fc80000000000 */
[----:B------:R-:W-:-:S05]  /*7230*/  @!P1 IMAD.SHL.U32 R7, R7, 0x2, RZ ;  /* 0x0000000207079824 */ /* 0x000fca00078e00ff */
[----:B------:R-:W-:Y:S01]  /*7240*/  LOP3.LUT R6, R7, 0x80000000, R2, 0xf8, !PT ;  /* 0x8000000007067812 */ /* 0x000fe200078ef802 */
[----:B------:R-:W-:Y:S06]  /*7250*/  BRA `(.L_x_102) ;  /* 0x0000000000047947 */ /* 0x000fec0003800000 */
.L_x_103:
[----:B------:R1:W2:Y:S02]  /*7260*/  MUFU.RCP R6, R2 ;  /* 0x0000000200067308 */ /* 0x0002a40000001000 */
.L_x_102:
[----:B------:R-:W-:Y:S05]  /*7270*/  BSYNC B2 ;  /* 0x0000000000027941 */ /* 0x000fea0003800000 */
.L_x_100:
[----:B--2---:R-:W-:Y:S02]  /*7280*/  IMAD.MOV.U32 R0, RZ, RZ, R6 ;  /* 0x000000ffff007224 */ /* 0x004fe400078e0006 */
[----:B------:R-:W-:Y:S02]  /*7290*/  IMAD.MOV.U32 R6, RZ, RZ, R12 ;  /* 0x000000ffff067224 */ /* 0x000fe400078e000c */
[----:B------:R-:W-:-:S04]  /*72a0*/  IMAD.MOV.U32 R7, RZ, RZ, 0x0 ;  /* 0x00000000ff077424 */ /* 0x000fc800078e00ff */
[----:B-1----:R-:W-:Y:S05]  /*72b0*/  RET.REL.NODEC R6 `(_ZN7cutlass13device_kernelINS_4fmha6kernel28FmhaKernelTmaWarpSpecializedINS1_10collective30FmhaMainloopTmaWarpSpecializedINS_12float_e4m3_tEffN4cute5tupleIJNS7_1CILi128EEENS9_ILi64EEESB_EEENS8_IJiNS9_ILi1EEENS8_IJiiEEEEEESF_NS8_IJSD_iSE_EEENS4_13DefaultFusionEJEEENS4_15FmhaFwdEpilogueIS6_fNS8_IJSB_SB_SB_EEEEENS2_23IndividualTileSchedulerEJEEEEEvNT_6ParamsE) ;  /* 0xffffff8c06507950 */ /* 0x002fea0003c3ffff */
.L_x_104:
[----:B------:R-:W-:-:S00]  /*72c0*/  BRA `(.L_x_104) ;  /* 0xfffffffc00fc7947 */ /* 0x000fc0000383ffff */
[----:B------:R-:W-:-:S00]  /*72d0*/  NOP ;  /* 0x0000000000007918 */ /* 0x000fc00000000000 */
        /* <DEDUP_REMOVED lines=10> */
.L_x_105:


//--------------------- .nv.global.init           --------------------------
	.section	.nv.global.init,"aw",@progbits
.nv.global.init:
	.type		$str$24,@object
	.size		$str$24,($str$25 - $str$24)
$str$24:
        /*0000*/ 	.byte	0x28, 0x61, 0x64, 0x64, 0x72, 0x65, 0x73, 0x73, 0x20, 0x26, 0x20, 0x6d, 0x61, 0x73, 0x6b, 0x29
        /*0010*/ 	.byte	0x20, 0x3d, 0x3d, 0x20, 0x30, 0x00
	.type		$str$25,@object
	.size		$str$25,(__unnamed_1 - $str$25)
$str$25:
        /*0016*/ 	.byte	0x2f, 0x74, 0x6d, 0x70, 0x2f, 0x63, 0x75, 0x74, 0x6c, 0x61, 0x73, 0x73, 0x5f, 0x73, 0x77, 0x65
        /*0026*/ 	.byte	0x65, 0x70, 0x5f, 0x73, 0x72, 0x63, 0x2f, 0x69, 0x6e, 0x63, 0x6c, 0x75, 0x64, 0x65, 0x2f, 0x63
        /*0036*/ 	.byte	0x75, 0x74, 0x65, 0x2f, 0x70, 0x6f, 0x69, 0x6e, 0x74, 0x65, 0x72, 0x5f, 0x66, 0x6c, 0x61, 0x67
        /*0046*/ 	.byte	0x67, 0x65, 0x64, 0x2e, 0x68, 0x70, 0x70, 0x00
	.type		__unnamed_1,@object
	.size		__unnamed_1,(.L_0 - __unnamed_1)
__unnamed_1:
        /*004e*/ 	.byte	0x61, 0x75, 0x74, 0x6f, 0x20, 0x63, 0x75, 0x74, 0x65, 0x3a, 0x3a, 0x61, 0x73, 0x5f, 0x70, 0x6f
        /* <DEDUP_REMOVED lines=27> */
        /*020e*/ 	.byte	0x43, 0x3c, 0x30, 0x3e, 0x3e, 0x3e, 0x3e, 0x3e, 0x5d, 0x00
.L_0:


//--------------------- .nv.shared._ZN7cutlass13device_kernelINS_4fmha6kernel28FmhaKernelTmaWarpSpecializedINS1_10collective30FmhaMainloopTmaWarpSpecializedINS_12float_e4m3_tEffN4cute5tupleIJNS7_1CILi128EEENS9_ILi64EEESB_EEENS8_IJiNS9_ILi1EEENS8_IJiiEEEEEESF_NS8_IJSD_iSE_EEENS4_13DefaultFusionEJEEENS4_15FmhaFwdEpilogueIS6_fNS8_IJSB_SB_SB_EEEEENS2_23IndividualTileSchedulerEJEEEEEvNT_6ParamsE --------------------------
	.section	.nv.shared._ZN7cutlass13device_kernelINS_4fmha6kernel28FmhaKernelTmaWarpSpecializedINS1_10collective30FmhaMainloopTmaWarpSpecializedINS_12float_e4m3_tEffN4cute5tupleIJNS7_1CILi128EEENS9_ILi64EEESB_EEENS8_IJiNS9_ILi1EEENS8_IJiiEEEEEESF_NS8_IJSD_iSE_EEENS4_13DefaultFusionEJEEENS4_15FmhaFwdEpilogueIS6_fNS8_IJSB_SB_SB_EEEEENS2_23IndividualTileSchedulerEJEEEEEvNT_6ParamsE,"aw",@nobits
	.sectionflags	@""
	.align	16
	.zero		1024


//--------------------- .nv.shared.reserved.0     --------------------------
	.section	.nv.shared.reserved.0,"aw",@nobits
	.weak		__nv_reservedSMEM_offset_0_alias
	.size		__nv_reservedSMEM_offset_0_alias, 0, 0
	.other		__nv_reservedSMEM_offset_0_alias,@"STO_CUDA_RESERVED_SHARED STV_DEFAULT"
__nv_reservedSMEM_offset_0_alias:
	.zero		0


//--------------------- .nv.global                --------------------------
	.section	.nv.global,"aw",@nobits
.nv.global:
	.type		_ZN39_INTERNAL_55c33e15_4_k_cu_c5e29412_27644cute1_E,@object
	.size		_ZN39_INTERNAL_55c33e15_4_k_cu_c5e29412_27644cute1_E,(_ZN39_INTERNAL_55c33e15_4_k_cu_c5e29412_27644cuda3std3__45__cpo6cbeginE - _ZN39_INTERNAL_55c33e15_4_k_cu_c5e29412_27644cute1_E)
_ZN39_INTERNAL_55c33e15_4_k_cu_c5e29412_27644cute1_E:
	.zero		1
	.type		_ZN39_INTERNAL_55c33e15_4_k_cu_c5e29412_27644cuda3std3__45__cpo6cbeginE,@object
	.size		_ZN39_INTERNAL_55c33e15_4_k_cu_c5e29412_27644cuda3std3__45__cpo6cbeginE,(_ZN39_INTERNAL_55c33e15_4_k_cu_c5e29412_27644cuda3std3__48in_placeE - _ZN39_INTERNAL_55c33e15_4_k_cu_c5e29412_27644cuda3std3__45__cpo6cbeginE)
_ZN39_INTERNAL_55c33e15_4_k_cu_c5e29412_27644cuda3std3__45__cpo6cbeginE:
	.zero		1
	.type		_ZN39_INTERNAL_55c33e15_4_k_cu_c5e29412_27644cuda3std3__48in_placeE,@object
	.size		_ZN39_INTERNAL_55c33e15_4_k_cu_c5e29412_27644cuda3std3__48in_placeE,(_ZN39_INTERNAL_55c33e15_4_k_cu_c5e29412_27644cuda3std6ranges3__45__cpo9iter_moveE - _ZN39_INTERNAL_55c33e15_4_k_cu_c5e29412_27644cuda3std3__48in_placeE)
_ZN39_INTERNAL_55c33e15_4_k_cu_c5e29412_27644cuda3std3__48in_placeE:
	.zero		1
	.type		_ZN39_INTERNAL_55c33e15_4_k_cu_c5e29412_27644cuda3std6ranges3__45__cpo9iter_moveE,@object
	.size		_ZN39_INTERNAL_55c33e15_4_k_cu_c5e29412_27644cuda3std6ranges3__45__cpo9iter_moveE,(_ZN39_INTERNAL_55c33e15_4_k_cu_c5e29412_27644cuda3std3__45__cpo5beginE - _ZN39_INTERNAL_55c33e15_4_k_cu_c5e29412_27644cuda3std6ranges3__45__cpo9iter_moveE)
_ZN39_INTERNAL_55c33e15_4_k_cu_c5e29412_27644cuda3std6ranges3__45__cpo9iter_moveE:
	.zero		1
	.type		_ZN39_INTERNAL_55c33e15_4_k_cu_c5e29412_27644cuda3std3__45__cpo5beginE,@object
	.size		_ZN39_INTERNAL_55c33e15_4_k_cu_c5e29412_27644cuda3std3__45__cpo5beginE,(_ZN39_INTERNAL_55c33e15_4_k_cu_c5e29412_27644cuda3std3__441_GLOBAL__N__55c33e15_4_k_cu_c5e29412_27646ignoreE - _ZN39_INTERNAL_55c33e15_4_k_cu_c5e29412_27644cuda3std3__45__cpo5beginE)
_ZN39_INTERNAL_55c33e15_4_k_cu_c5e29412_27644cuda3std3__45__cpo5beginE:
	.zero		1
	.type		_ZN39_INTERNAL_55c33e15_4_k_cu_c5e29412_27644cuda3std3__441_GLOBAL__N__55c33e15_4_k_cu_c5e29412_27646ignoreE,@object
	.size		_ZN39_INTERNAL_55c33e15_4_k_cu_c5e29412_27644cuda3std3__441_GLOBAL__N__55c33e15_4_k_cu_c5e29412_27646ignoreE,(_ZN39_INTERNAL_55c33e15_4_k_cu_c5e29412_27644cute7productE - _ZN39_INTERNAL_55c33e15_4_k_cu_c5e29412_27644cuda3std3__441_GLOBAL__N__55c33e15_4_k_cu_c5e29412_27646ignoreE)
_ZN39_INTERNAL_55c33e15_4_k_cu_c5e29412_27644cuda3std3__441_GLOBAL__N__55c33e15_4_k_cu_c5e29412_27646ignoreE:
	.zero		1
	.type		_ZN39_INTERNAL_55c33e15_4_k_cu_c5e29412_27644cute7productE,@object
	.size		_ZN39_INTERNAL_55c33e15_4_k_cu_c5e29412_27644cute7productE,(_ZN39_INTERNAL_55c33e15_4_k_cu_c5e29412_27644cuda3std3__45__cpo3endE - _ZN39_INTERNAL_55c33e15_4_k_cu_c5e29412_27644cute7productE)
_ZN39_INTERNAL_55c33e15_4_k_cu_c5e29412_27644cute7productE:
	.zero		1
	.type		_ZN39_INTERNAL_55c33e15_4_k_cu_c5e29412_27644cuda3std3__45__cpo3endE,@object
	.size		_ZN39_INTERNAL_55c33e15_4_k_cu_c5e29412_27644cuda3std3__45__cpo3endE,(_ZN39_INTERNAL_55c33e15_4_k_cu_c5e29412_27644cuda3std3__419piecewise_constructE - _ZN39_INTERNAL_55c33e15_4_k_cu_c5e29412_27644cuda3std3__45__cpo3endE)
_ZN39_INTERNAL_55c33e15_4_k_cu_c5e29412_27644cuda3std3__45__cpo3endE:
	.zero		1
	.type		_ZN39_INTERNAL_55c33e15_4_k_cu_c5e29412_27644cuda3std3__419piecewise_constructE,@object
	.size		_ZN39_INTERNAL_55c33e15_4_k_cu_c5e29412_27644cuda3std3__419piecewise_constructE,(_ZN39_INTERNAL_55c33e15_4_k_cu_c5e29412_27644cuda3std3__45__cpo4cendE - _ZN39_INTERNAL_55c33e15_4_k_cu_c5e29412_27644cuda3std3__419piecewise_constructE)
_ZN39_INTERNAL_55c33e15_4_k_cu_c5e29412_27644cuda3std3__419piecewise_constructE:
	.zero		1
	.type		_ZN39_INTERNAL_55c33e15_4_k_cu_c5e29412_27644cuda3std3__45__cpo4cendE,@object
	.size		_ZN39_INTERNAL_55c33e15_4_k_cu_c5e29412_27644cuda3std3__45__cpo4cendE,(_ZN39_INTERNAL_55c33e15_4_k_cu_c5e29412_27644cuda3std6ranges3__45__cpo4swapE - _ZN39_INTERNAL_55c33e15_4_k_cu_c5e29412_27644cuda3std3__45__cpo4cendE)
_ZN39_INTERNAL_55c33e15_4_k_cu_c5e29412_27644cuda3std3__45__cpo4cendE:
	.zero		1
	.type		_ZN39_INTERNAL_55c33e15_4_k_cu_c5e29412_27644cuda3std6ranges3__45__cpo4swapE,@object
	.size		_ZN39_INTERNAL_55c33e15_4_k_cu_c5e29412_27644cuda3std6ranges3__45__cpo4swapE,(.L_8 - _ZN39_INTERNAL_55c33e15_4_k_cu_c5e29412_27644cuda3std6ranges3__45__cpo4swapE)
_ZN39_INTERNAL_55c33e15_4_k_cu_c5e29412_27644cuda3std6ranges3__45__cpo4swapE:
	.zero		1
.L_8:


//--------------------- .nv.constant0._ZN7cutlass13device_kernelINS_4fmha6kernel28FmhaKernelTmaWarpSpecializedINS1_10collective30FmhaMainloopTmaWarpSpecializedINS_12float_e4m3_tEffN4cute5tupleIJNS7_1CILi128EEENS9_ILi64EEESB_EEENS8_IJiNS9_ILi1EEENS8_IJiiEEEEEESF_NS8_IJSD_iSE_EEENS4_13DefaultFusionEJEEENS4_15FmhaFwdEpilogueIS6_fNS8_IJSB_SB_SB_EEEEENS2_23IndividualTileSchedulerEJEEEEEvNT_6ParamsE --------------------------
	.section	.nv.constant0._ZN7cutlass13device_kernelINS_4fmha6kernel28FmhaKernelTmaWarpSpecializedINS1_10collective30FmhaMainloopTmaWarpSpecializedINS_12float_e4m3_tEffN4cute5tupleIJNS7_1CILi128EEENS9_ILi64EEESB_EEENS8_IJiNS9_ILi1EEENS8_IJiiEEEEEESF_NS8_IJSD_iSE_EEENS4_13DefaultFusionEJEEENS4_15FmhaFwdEpilogueIS6_fNS8_IJSB_SB_SB_EEEEENS2_23IndividualTileSchedulerEJEEEEEvNT_6ParamsE,"a",@progbits
	.sectionflags	@""
	.align	4
.nv.constant0._ZN7cutlass13device_kernelINS_4fmha6kernel28FmhaKernelTmaWarpSpecializedINS1_10collective30FmhaMainloopTmaWarpSpecializedINS_12float_e4m3_tEffN4cute5tupleIJNS7_1CILi128EEENS9_ILi64EEESB_EEENS8_IJiNS9_ILi1EEENS8_IJiiEEEEEESF_NS8_IJSD_iSE_EEENS4_13DefaultFusionEJEEENS4_15FmhaFwdEpilogueIS6_fNS8_IJSB_SB_SB_EEEEENS2_23IndividualTileSchedulerEJEEEEEvNT_6ParamsE:
	.zero		2688


//--------------------- SYMBOLS --------------------------

	.type		.nv.reservedSmem.offset0,@object
	.size		.nv.reservedSmem.offset0,0x4
	.type		__assertfail,@function
